//
// Generated by NVIDIA NVVM Compiler
//
// Compiler Build ID: CL-36424714
// Cuda compilation tools, release 13.0, V13.0.88
// Based on NVVM 20.0.0
//

.version 9.0
.target sm_100
.address_size 64

	// .globl	_Z9RK4_step13GFS

.visible .entry _Z9RK4_step13GFS(
	.param .align 8 .b8 _Z9RK4_step13GFS_param_0[136]
)
{
	.reg .pred 	%p<25>;
	.reg .b32 	%r<113>;
	.reg .b64 	%rd<123>;
	.reg .b64 	%fd<73>;

	mov.b64 	%rd20, _Z9RK4_step13GFS_param_0;
	mov.u64 	%rd1, %rd20;
	mov.u32 	%r50, %ctaid.x;
	mov.u32 	%r51, %ntid.x;
	mul.lo.s32 	%r1, %r50, %r51;
	mov.u32 	%r2, %tid.x;
	add.s32 	%r3, %r1, %r2;
	mov.u32 	%r52, %nctaid.x;
	mul.lo.s32 	%r4, %r51, %r52;
	ld.param.v2.u32 	{%r53, %r5}, [_Z9RK4_step13GFS_param_0];
	setp.lt.s32 	%p1, %r53, 1;
	@%p1 bra 	$L__BB0_10;
	ld.param.u32 	%r55, [%rd1];
	max.s32 	%r6, %r55, 1;
	add.s32 	%r7, %r3, %r4;
	max.s32 	%r56, %r5, %r7;
	setp.lt.s32 	%p2, %r7, %r5;
	selp.u32 	%r8, 1, 0, %p2;
	add.s32 	%r57, %r7, %r8;
	sub.s32 	%r9, %r56, %r57;
	add.s32 	%r10, %r7, %r4;
	add.s32 	%r11, %r10, %r4;
	mov.b32 	%r101, 0;
	div.u32 	%r58, %r9, %r4;
	add.s32 	%r13, %r58, %r8;
	mul.wide.s32 	%rd31, %r4, 8;
$L__BB0_2:
	setp.ge.s32 	%p3, %r3, %r5;
	@%p3 bra 	$L__BB0_9;
	mul.wide.u32 	%rd21, %r101, 56;
	add.s64 	%rd22, %rd1, %rd21;
	ld.param.u64 	%rd23, [%rd22+32];
	cvta.to.global.u64 	%rd2, %rd23;
	ld.param.u64 	%rd24, [%rd22+24];
	cvta.to.global.u64 	%rd3, %rd24;
	and.b32  	%r14, %r13, 3;
	setp.eq.s32 	%p4, %r14, 3;
	mov.u32 	%r102, %r3;
	@%p4 bra 	$L__BB0_7;
	mul.wide.s32 	%rd25, %r3, 8;
	add.s64 	%rd4, %rd2, %rd25;
	ld.global.f64 	%fd3, [%rd4];
	add.s64 	%rd5, %rd3, %rd25;
	st.global.f64 	[%rd5], %fd3;
	setp.eq.s32 	%p5, %r14, 0;
	mov.u32 	%r102, %r7;
	@%p5 bra 	$L__BB0_7;
	add.s64 	%rd7, %rd4, %rd31;
	ld.global.f64 	%fd4, [%rd7];
	add.s64 	%rd8, %rd5, %rd31;
	st.global.f64 	[%rd8], %fd4;
	setp.eq.s32 	%p6, %r14, 1;
	mov.u32 	%r102, %r10;
	@%p6 bra 	$L__BB0_7;
	add.s64 	%rd26, %rd7, %rd31;
	ld.global.f64 	%fd5, [%rd26];
	add.s64 	%rd27, %rd8, %rd31;
	st.global.f64 	[%rd27], %fd5;
	mov.u32 	%r102, %r11;
$L__BB0_7:
	setp.lt.u32 	%p7, %r13, 3;
	@%p7 bra 	$L__BB0_9;
$L__BB0_8:
	mul.wide.s32 	%rd28, %r102, 8;
	add.s64 	%rd29, %rd2, %rd28;
	ld.global.f64 	%fd6, [%rd29];
	add.s64 	%rd30, %rd3, %rd28;
	st.global.f64 	[%rd30], %fd6;
	add.s64 	%rd32, %rd29, %rd31;
	ld.global.f64 	%fd7, [%rd32];
	add.s64 	%rd33, %rd30, %rd31;
	st.global.f64 	[%rd33], %fd7;
	add.s64 	%rd34, %rd32, %rd31;
	ld.global.f64 	%fd8, [%rd34];
	add.s64 	%rd35, %rd33, %rd31;
	st.global.f64 	[%rd35], %fd8;
	add.s64 	%rd36, %rd34, %rd31;
	ld.global.f64 	%fd9, [%rd36];
	add.s64 	%rd37, %rd35, %rd31;
	st.global.f64 	[%rd37], %fd9;
	shl.b32 	%r59, %r4, 2;
	add.s32 	%r102, %r59, %r102;
	setp.lt.s32 	%p8, %r102, %r5;
	@%p8 bra 	$L__BB0_8;
$L__BB0_9:
	add.s32 	%r101, %r101, 1;
	setp.ne.s32 	%p9, %r101, %r6;
	@%p9 bra 	$L__BB0_2;
$L__BB0_10:
	ld.param.u32 	%r19, [%rd1+4];
	ld.param.f64 	%fd10, [%rd1+8];
	mul.f64 	%fd1, %fd10, %fd10;
	setp.ge.s32 	%p10, %r3, %r19;
	@%p10 bra 	$L__BB0_18;
	ld.param.u64 	%rd38, [%rd1+88];
	cvta.to.global.u64 	%rd9, %rd38;
	ld.param.u64 	%rd39, [%rd1+48];
	cvta.to.global.u64 	%rd10, %rd39;
	add.s32 	%r60, %r3, %r4;
	max.s32 	%r61, %r19, %r60;
	setp.lt.s32 	%p11, %r60, %r19;
	selp.u32 	%r62, 1, 0, %p11;
	add.s32 	%r63, %r60, %r62;
	sub.s32 	%r64, %r61, %r63;
	div.u32 	%r65, %r64, %r4;
	add.s32 	%r20, %r65, %r62;
	and.b32  	%r66, %r20, 3;
	setp.eq.s32 	%p12, %r66, 3;
	mov.u32 	%r109, %r3;
	@%p12 bra 	$L__BB0_15;
	add.s32 	%r106, %r3, -4;
	add.s32 	%r67, %r2, %r19;
	add.s32 	%r105, %r67, %r1;
	add.s32 	%r68, %r20, 1;
	and.b32  	%r69, %r68, 3;
	neg.s32 	%r104, %r69;
	ld.param.u64 	%rd41, [%rd1+104];
	ld.param.u64 	%rd44, [%rd1+32];
	mov.u32 	%r107, %r3;
$L__BB0_13:
	.pragma "nounroll";
	add.s32 	%r70, %r106, 4;
	mul.wide.s32 	%rd40, %r107, 8;
	cvta.to.global.u64 	%rd42, %rd41;
	add.s64 	%rd43, %rd42, %rd40;
	cvta.to.global.u64 	%rd45, %rd44;
	add.s64 	%rd46, %rd45, %rd40;
	add.s64 	%rd47, %rd10, %rd40;
	add.s64 	%rd48, %rd9, %rd40;
	add.s32 	%r71, %r19, -2;
	rem.s32 	%r72, %r70, %r71;
	add.s32 	%r73, %r105, -4;
	rem.s32 	%r74, %r73, %r71;
	ld.global.f64 	%fd11, [%rd48];
	st.global.f64 	[%rd47], %fd11;
	mul.wide.s32 	%rd49, %r72, 8;
	add.s64 	%rd50, %rd45, %rd49;
	ld.global.f64 	%fd12, [%rd50+8];
	mul.wide.s32 	%rd51, %r74, 8;
	add.s64 	%rd52, %rd45, %rd51;
	ld.global.f64 	%fd13, [%rd52+8];
	add.f64 	%fd14, %fd12, %fd13;
	ld.global.f64 	%fd15, [%rd46];
	add.f64 	%fd16, %fd15, %fd15;
	sub.f64 	%fd17, %fd14, %fd16;
	div.rn.f64 	%fd18, %fd17, %fd1;
	st.global.f64 	[%rd43], %fd18;
	add.s32 	%r107, %r107, %r4;
	add.s32 	%r106, %r106, %r4;
	add.s32 	%r105, %r105, %r4;
	add.s32 	%r104, %r104, 1;
	setp.ne.s32 	%p13, %r104, 0;
	@%p13 bra 	$L__BB0_13;
	add.s32 	%r109, %r106, 4;
$L__BB0_15:
	setp.lt.u32 	%p14, %r20, 3;
	@%p14 bra 	$L__BB0_18;
	add.s32 	%r75, %r19, -2;
	ld.param.u64 	%rd55, [%rd1+48];
	ld.param.u64 	%rd58, [%rd1+32];
	ld.param.u64 	%rd65, [%rd1+104];
	mul.wide.s32 	%rd68, %r4, 8;
$L__BB0_17:
	rem.s32 	%r76, %r109, %r75;
	add.s32 	%r77, %r19, %r109;
	add.s32 	%r78, %r77, -4;
	rem.s32 	%r79, %r78, %r75;
	mul.wide.s32 	%rd53, %r109, 8;
	add.s64 	%rd54, %rd9, %rd53;
	ld.global.f64 	%fd19, [%rd54];
	cvta.to.global.u64 	%rd56, %rd55;
	add.s64 	%rd57, %rd56, %rd53;
	st.global.f64 	[%rd57], %fd19;
	cvta.to.global.u64 	%rd59, %rd58;
	mul.wide.s32 	%rd60, %r76, 8;
	add.s64 	%rd61, %rd59, %rd60;
	ld.global.f64 	%fd20, [%rd61+8];
	mul.wide.s32 	%rd62, %r79, 8;
	add.s64 	%rd63, %rd59, %rd62;
	ld.global.f64 	%fd21, [%rd63+8];
	add.f64 	%fd22, %fd20, %fd21;
	add.s64 	%rd64, %rd59, %rd53;
	ld.global.f64 	%fd23, [%rd64];
	add.f64 	%fd24, %fd23, %fd23;
	sub.f64 	%fd25, %fd22, %fd24;
	div.rn.f64 	%fd26, %fd25, %fd1;
	cvta.to.global.u64 	%rd66, %rd65;
	add.s64 	%rd67, %rd66, %rd53;
	st.global.f64 	[%rd67], %fd26;
	add.s32 	%r80, %r109, %r4;
	rem.s32 	%r81, %r80, %r75;
	add.s32 	%r82, %r78, %r4;
	rem.s32 	%r83, %r82, %r75;
	add.s64 	%rd69, %rd54, %rd68;
	ld.global.f64 	%fd27, [%rd69];
	add.s64 	%rd70, %rd57, %rd68;
	st.global.f64 	[%rd70], %fd27;
	mul.wide.s32 	%rd71, %r81, 8;
	add.s64 	%rd72, %rd59, %rd71;
	ld.global.f64 	%fd28, [%rd72+8];
	mul.wide.s32 	%rd73, %r83, 8;
	add.s64 	%rd74, %rd59, %rd73;
	ld.global.f64 	%fd29, [%rd74+8];
	add.f64 	%fd30, %fd28, %fd29;
	add.s64 	%rd75, %rd64, %rd68;
	ld.global.f64 	%fd31, [%rd75];
	add.f64 	%fd32, %fd31, %fd31;
	sub.f64 	%fd33, %fd30, %fd32;
	div.rn.f64 	%fd34, %fd33, %fd1;
	add.s64 	%rd76, %rd67, %rd68;
	st.global.f64 	[%rd76], %fd34;
	add.s32 	%r84, %r80, %r4;
	rem.s32 	%r85, %r84, %r75;
	add.s32 	%r86, %r82, %r4;
	rem.s32 	%r87, %r86, %r75;
	add.s64 	%rd77, %rd69, %rd68;
	ld.global.f64 	%fd35, [%rd77];
	add.s64 	%rd78, %rd70, %rd68;
	st.global.f64 	[%rd78], %fd35;
	mul.wide.s32 	%rd79, %r85, 8;
	add.s64 	%rd80, %rd59, %rd79;
	ld.global.f64 	%fd36, [%rd80+8];
	mul.wide.s32 	%rd81, %r87, 8;
	add.s64 	%rd82, %rd59, %rd81;
	ld.global.f64 	%fd37, [%rd82+8];
	add.f64 	%fd38, %fd36, %fd37;
	add.s64 	%rd83, %rd75, %rd68;
	ld.global.f64 	%fd39, [%rd83];
	add.f64 	%fd40, %fd39, %fd39;
	sub.f64 	%fd41, %fd38, %fd40;
	div.rn.f64 	%fd42, %fd41, %fd1;
	add.s64 	%rd84, %rd76, %rd68;
	st.global.f64 	[%rd84], %fd42;
	add.s32 	%r88, %r84, %r4;
	rem.s32 	%r89, %r88, %r75;
	add.s32 	%r90, %r86, %r4;
	rem.s32 	%r91, %r90, %r75;
	add.s64 	%rd85, %rd77, %rd68;
	ld.global.f64 	%fd43, [%rd85];
	add.s64 	%rd86, %rd78, %rd68;
	st.global.f64 	[%rd86], %fd43;
	mul.wide.s32 	%rd87, %r89, 8;
	add.s64 	%rd88, %rd59, %rd87;
	ld.global.f64 	%fd44, [%rd88+8];
	mul.wide.s32 	%rd89, %r91, 8;
	add.s64 	%rd90, %rd59, %rd89;
	ld.global.f64 	%fd45, [%rd90+8];
	add.f64 	%fd46, %fd44, %fd45;
	add.s64 	%rd91, %rd83, %rd68;
	ld.global.f64 	%fd47, [%rd91];
	add.f64 	%fd48, %fd47, %fd47;
	sub.f64 	%fd49, %fd46, %fd48;
	div.rn.f64 	%fd50, %fd49, %fd1;
	add.s64 	%rd92, %rd84, %rd68;
	st.global.f64 	[%rd92], %fd50;
	add.s32 	%r109, %r88, %r4;
	setp.lt.s32 	%p15, %r109, %r19;
	@%p15 bra 	$L__BB0_17;
$L__BB0_18:
	ld.param.v2.u32 	{%r92, %r36}, [%rd1];
	setp.lt.s32 	%p16, %r92, 1;
	@%p16 bra 	$L__BB0_29;
	ld.param.f64 	%fd51, [%rd1+16];
	mul.f64 	%fd2, %fd51, 0d3FE0000000000000;
	ld.param.u32 	%r94, [%rd1];
	max.s32 	%r37, %r94, 1;
	add.s32 	%r38, %r3, %r4;
	max.s32 	%r95, %r36, %r38;
	setp.lt.s32 	%p17, %r38, %r36;
	selp.u32 	%r39, 1, 0, %p17;
	add.s32 	%r96, %r38, %r39;
	sub.s32 	%r40, %r95, %r96;
	add.s32 	%r41, %r38, %r4;
	mov.b32 	%r110, 0;
	ld.param.u32 	%r97, [%rd1+4];
	div.u32 	%r98, %r40, %r4;
	add.s32 	%r43, %r98, %r39;
	mul.wide.s32 	%rd113, %r4, 8;
$L__BB0_20:
	setp.ge.s32 	%p18, %r3, %r97;
	@%p18 bra 	$L__BB0_28;
	mul.wide.u32 	%rd93, %r110, 56;
	add.s64 	%rd94, %rd1, %rd93;
	ld.param.u64 	%rd95, [%rd94+24];
	cvta.to.global.u64 	%rd11, %rd95;
	ld.param.u64 	%rd96, [%rd94+48];
	cvta.to.global.u64 	%rd12, %rd96;
	and.b32  	%r44, %r43, 3;
	setp.eq.s32 	%p19, %r44, 3;
	mov.u32 	%r111, %r3;
	@%p19 bra 	$L__BB0_25;
	mul.wide.s32 	%rd97, %r3, 8;
	add.s64 	%rd13, %rd11, %rd97;
	ld.global.f64 	%fd52, [%rd13];
	add.s64 	%rd14, %rd12, %rd97;
	ld.global.f64 	%fd53, [%rd14];
	fma.rn.f64 	%fd54, %fd2, %fd53, %fd52;
	mul.wide.u32 	%rd98, %r110, 56;
	add.s64 	%rd99, %rd1, %rd98;
	ld.param.u64 	%rd100, [%rd99+32];
	cvta.to.global.u64 	%rd101, %rd100;
	add.s64 	%rd15, %rd101, %rd97;
	st.global.f64 	[%rd15], %fd54;
	setp.eq.s32 	%p20, %r44, 0;
	mov.u32 	%r111, %r38;
	@%p20 bra 	$L__BB0_25;
	mul.wide.s32 	%rd16, %r4, 8;
	add.s64 	%rd17, %rd13, %rd16;
	ld.global.f64 	%fd55, [%rd17];
	add.s64 	%rd18, %rd14, %rd16;
	ld.global.f64 	%fd56, [%rd18];
	fma.rn.f64 	%fd57, %fd2, %fd56, %fd55;
	add.s64 	%rd19, %rd15, %rd16;
	st.global.f64 	[%rd19], %fd57;
	setp.eq.s32 	%p21, %r44, 1;
	mov.u32 	%r111, %r41;
	@%p21 bra 	$L__BB0_25;
	add.s32 	%r111, %r41, %r4;
	add.s64 	%rd102, %rd17, %rd16;
	ld.global.f64 	%fd58, [%rd102];
	add.s64 	%rd103, %rd18, %rd16;
	ld.global.f64 	%fd59, [%rd103];
	fma.rn.f64 	%fd60, %fd2, %fd59, %fd58;
	add.s64 	%rd104, %rd19, %rd16;
	st.global.f64 	[%rd104], %fd60;
$L__BB0_25:
	setp.lt.u32 	%p22, %r43, 3;
	@%p22 bra 	$L__BB0_28;
	mul.wide.u32 	%rd108, %r110, 56;
	add.s64 	%rd109, %rd1, %rd108;
$L__BB0_27:
	mul.wide.s32 	%rd105, %r111, 8;
	add.s64 	%rd106, %rd11, %rd105;
	ld.global.f64 	%fd61, [%rd106];
	add.s64 	%rd107, %rd12, %rd105;
	ld.global.f64 	%fd62, [%rd107];
	fma.rn.f64 	%fd63, %fd2, %fd62, %fd61;
	ld.param.u64 	%rd110, [%rd109+32];
	cvta.to.global.u64 	%rd111, %rd110;
	add.s64 	%rd112, %rd111, %rd105;
	st.global.f64 	[%rd112], %fd63;
	add.s64 	%rd114, %rd106, %rd113;
	ld.global.f64 	%fd64, [%rd114];
	add.s64 	%rd115, %rd107, %rd113;
	ld.global.f64 	%fd65, [%rd115];
	fma.rn.f64 	%fd66, %fd2, %fd65, %fd64;
	add.s64 	%rd116, %rd112, %rd113;
	st.global.f64 	[%rd116], %fd66;
	add.s64 	%rd117, %rd114, %rd113;
	ld.global.f64 	%fd67, [%rd117];
	add.s64 	%rd118, %rd115, %rd113;
	ld.global.f64 	%fd68, [%rd118];
	fma.rn.f64 	%fd69, %fd2, %fd68, %fd67;
	add.s64 	%rd119, %rd116, %rd113;
	st.global.f64 	[%rd119], %fd69;
	add.s64 	%rd120, %rd117, %rd113;
	ld.global.f64 	%fd70, [%rd120];
	add.s64 	%rd121, %rd118, %rd113;
	ld.global.f64 	%fd71, [%rd121];
	fma.rn.f64 	%fd72, %fd2, %fd71, %fd70;
	add.s64 	%rd122, %rd119, %rd113;
	st.global.f64 	[%rd122], %fd72;
	shl.b32 	%r99, %r4, 2;
	add.s32 	%r111, %r99, %r111;
	ld.param.u32 	%r100, [%rd1+4];
	setp.lt.s32 	%p23, %r111, %r100;
	@%p23 bra 	$L__BB0_27;
$L__BB0_28:
	add.s32 	%r110, %r110, 1;
	setp.ne.s32 	%p24, %r110, %r37;
	@%p24 bra 	$L__BB0_20;
$L__BB0_29:
	ret;

}
	// .globl	_Z9RK4_step23GFS
.visible .entry _Z9RK4_step23GFS(
	.param .align 8 .b8 _Z9RK4_step23GFS_param_0[136]
)
{
	.reg .pred 	%p<16>;
	.reg .b32 	%r<89>;
	.reg .b64 	%rd<99>;
	.reg .b64 	%fd<66>;

	mov.b64 	%rd13, _Z9RK4_step23GFS_param_0;
	mov.u64 	%rd1, %rd13;
	mov.u32 	%r36, %ctaid.x;
	mov.u32 	%r37, %ntid.x;
	mul.lo.s32 	%r1, %r36, %r37;
	mov.u32 	%r2, %tid.x;
	add.s32 	%r3, %r1, %r2;
	mov.u32 	%r38, %nctaid.x;
	mul.lo.s32 	%r4, %r37, %r38;
	ld.param.u32 	%r5, [_Z9RK4_step23GFS_param_0+4];
	ld.param.f64 	%fd3, [_Z9RK4_step23GFS_param_0+8];
	mul.f64 	%fd1, %fd3, %fd3;
	setp.ge.s32 	%p1, %r3, %r5;
	@%p1 bra 	$L__BB1_8;
	ld.param.u64 	%rd14, [%rd1+88];
	cvta.to.global.u64 	%rd2, %rd14;
	ld.param.u64 	%rd15, [%rd1+56];
	cvta.to.global.u64 	%rd3, %rd15;
	add.s32 	%r39, %r3, %r4;
	max.s32 	%r40, %r5, %r39;
	setp.lt.s32 	%p2, %r39, %r5;
	selp.u32 	%r41, 1, 0, %p2;
	add.s32 	%r42, %r39, %r41;
	sub.s32 	%r43, %r40, %r42;
	div.u32 	%r44, %r43, %r4;
	add.s32 	%r6, %r44, %r41;
	and.b32  	%r45, %r6, 3;
	setp.eq.s32 	%p3, %r45, 3;
	mov.u32 	%r85, %r3;
	@%p3 bra 	$L__BB1_5;
	add.s32 	%r82, %r3, -4;
	add.s32 	%r46, %r2, %r5;
	add.s32 	%r81, %r46, %r1;
	add.s32 	%r47, %r6, 1;
	and.b32  	%r48, %r47, 3;
	neg.s32 	%r80, %r48;
	ld.param.u64 	%rd17, [%rd1+112];
	ld.param.u64 	%rd20, [%rd1+32];
	mov.u32 	%r83, %r3;
$L__BB1_3:
	.pragma "nounroll";
	add.s32 	%r49, %r82, 4;
	mul.wide.s32 	%rd16, %r83, 8;
	cvta.to.global.u64 	%rd18, %rd17;
	add.s64 	%rd19, %rd18, %rd16;
	cvta.to.global.u64 	%rd21, %rd20;
	add.s64 	%rd22, %rd21, %rd16;
	add.s64 	%rd23, %rd3, %rd16;
	add.s64 	%rd24, %rd2, %rd16;
	add.s32 	%r50, %r5, -2;
	rem.s32 	%r51, %r49, %r50;
	add.s32 	%r52, %r81, -4;
	rem.s32 	%r53, %r52, %r50;
	ld.global.f64 	%fd4, [%rd24];
	st.global.f64 	[%rd23], %fd4;
	mul.wide.s32 	%rd25, %r51, 8;
	add.s64 	%rd26, %rd21, %rd25;
	ld.global.f64 	%fd5, [%rd26+8];
	mul.wide.s32 	%rd27, %r53, 8;
	add.s64 	%rd28, %rd21, %rd27;
	ld.global.f64 	%fd6, [%rd28+8];
	add.f64 	%fd7, %fd5, %fd6;
	ld.global.f64 	%fd8, [%rd22];
	add.f64 	%fd9, %fd8, %fd8;
	sub.f64 	%fd10, %fd7, %fd9;
	div.rn.f64 	%fd11, %fd10, %fd1;
	st.global.f64 	[%rd19], %fd11;
	add.s32 	%r83, %r83, %r4;
	add.s32 	%r82, %r82, %r4;
	add.s32 	%r81, %r81, %r4;
	add.s32 	%r80, %r80, 1;
	setp.ne.s32 	%p4, %r80, 0;
	@%p4 bra 	$L__BB1_3;
	add.s32 	%r85, %r82, 4;
$L__BB1_5:
	setp.lt.u32 	%p5, %r6, 3;
	@%p5 bra 	$L__BB1_8;
	add.s32 	%r54, %r5, -2;
	ld.param.u64 	%rd31, [%rd1+56];
	ld.param.u64 	%rd34, [%rd1+32];
	ld.param.u64 	%rd41, [%rd1+112];
	mul.wide.s32 	%rd44, %r4, 8;
$L__BB1_7:
	rem.s32 	%r55, %r85, %r54;
	add.s32 	%r56, %r5, %r85;
	add.s32 	%r57, %r56, -4;
	rem.s32 	%r58, %r57, %r54;
	mul.wide.s32 	%rd29, %r85, 8;
	add.s64 	%rd30, %rd2, %rd29;
	ld.global.f64 	%fd12, [%rd30];
	cvta.to.global.u64 	%rd32, %rd31;
	add.s64 	%rd33, %rd32, %rd29;
	st.global.f64 	[%rd33], %fd12;
	cvta.to.global.u64 	%rd35, %rd34;
	mul.wide.s32 	%rd36, %r55, 8;
	add.s64 	%rd37, %rd35, %rd36;
	ld.global.f64 	%fd13, [%rd37+8];
	mul.wide.s32 	%rd38, %r58, 8;
	add.s64 	%rd39, %rd35, %rd38;
	ld.global.f64 	%fd14, [%rd39+8];
	add.f64 	%fd15, %fd13, %fd14;
	add.s64 	%rd40, %rd35, %rd29;
	ld.global.f64 	%fd16, [%rd40];
	add.f64 	%fd17, %fd16, %fd16;
	sub.f64 	%fd18, %fd15, %fd17;
	div.rn.f64 	%fd19, %fd18, %fd1;
	cvta.to.global.u64 	%rd42, %rd41;
	add.s64 	%rd43, %rd42, %rd29;
	st.global.f64 	[%rd43], %fd19;
	add.s32 	%r59, %r85, %r4;
	rem.s32 	%r60, %r59, %r54;
	add.s32 	%r61, %r57, %r4;
	rem.s32 	%r62, %r61, %r54;
	add.s64 	%rd45, %rd30, %rd44;
	ld.global.f64 	%fd20, [%rd45];
	add.s64 	%rd46, %rd33, %rd44;
	st.global.f64 	[%rd46], %fd20;
	mul.wide.s32 	%rd47, %r60, 8;
	add.s64 	%rd48, %rd35, %rd47;
	ld.global.f64 	%fd21, [%rd48+8];
	mul.wide.s32 	%rd49, %r62, 8;
	add.s64 	%rd50, %rd35, %rd49;
	ld.global.f64 	%fd22, [%rd50+8];
	add.f64 	%fd23, %fd21, %fd22;
	add.s64 	%rd51, %rd40, %rd44;
	ld.global.f64 	%fd24, [%rd51];
	add.f64 	%fd25, %fd24, %fd24;
	sub.f64 	%fd26, %fd23, %fd25;
	div.rn.f64 	%fd27, %fd26, %fd1;
	add.s64 	%rd52, %rd43, %rd44;
	st.global.f64 	[%rd52], %fd27;
	add.s32 	%r63, %r59, %r4;
	rem.s32 	%r64, %r63, %r54;
	add.s32 	%r65, %r61, %r4;
	rem.s32 	%r66, %r65, %r54;
	add.s64 	%rd53, %rd45, %rd44;
	ld.global.f64 	%fd28, [%rd53];
	add.s64 	%rd54, %rd46, %rd44;
	st.global.f64 	[%rd54], %fd28;
	mul.wide.s32 	%rd55, %r64, 8;
	add.s64 	%rd56, %rd35, %rd55;
	ld.global.f64 	%fd29, [%rd56+8];
	mul.wide.s32 	%rd57, %r66, 8;
	add.s64 	%rd58, %rd35, %rd57;
	ld.global.f64 	%fd30, [%rd58+8];
	add.f64 	%fd31, %fd29, %fd30;
	add.s64 	%rd59, %rd51, %rd44;
	ld.global.f64 	%fd32, [%rd59];
	add.f64 	%fd33, %fd32, %fd32;
	sub.f64 	%fd34, %fd31, %fd33;
	div.rn.f64 	%fd35, %fd34, %fd1;
	add.s64 	%rd60, %rd52, %rd44;
	st.global.f64 	[%rd60], %fd35;
	add.s32 	%r67, %r63, %r4;
	rem.s32 	%r68, %r67, %r54;
	add.s32 	%r69, %r65, %r4;
	rem.s32 	%r70, %r69, %r54;
	add.s64 	%rd61, %rd53, %rd44;
	ld.global.f64 	%fd36, [%rd61];
	add.s64 	%rd62, %rd54, %rd44;
	st.global.f64 	[%rd62], %fd36;
	mul.wide.s32 	%rd63, %r68, 8;
	add.s64 	%rd64, %rd35, %rd63;
	ld.global.f64 	%fd37, [%rd64+8];
	mul.wide.s32 	%rd65, %r70, 8;
	add.s64 	%rd66, %rd35, %rd65;
	ld.global.f64 	%fd38, [%rd66+8];
	add.f64 	%fd39, %fd37, %fd38;
	add.s64 	%rd67, %rd59, %rd44;
	ld.global.f64 	%fd40, [%rd67];
	add.f64 	%fd41, %fd40, %fd40;
	sub.f64 	%fd42, %fd39, %fd41;
	div.rn.f64 	%fd43, %fd42, %fd1;
	add.s64 	%rd68, %rd60, %rd44;
	st.global.f64 	[%rd68], %fd43;
	add.s32 	%r85, %r67, %r4;
	setp.lt.s32 	%p6, %r85, %r5;
	@%p6 bra 	$L__BB1_7;
$L__BB1_8:
	ld.param.v2.u32 	{%r71, %r22}, [%rd1];
	setp.lt.s32 	%p7, %r71, 1;
	@%p7 bra 	$L__BB1_19;
	ld.param.f64 	%fd44, [%rd1+16];
	mul.f64 	%fd2, %fd44, 0d3FE0000000000000;
	ld.param.u32 	%r73, [%rd1];
	max.s32 	%r23, %r73, 1;
	add.s32 	%r24, %r3, %r4;
	max.s32 	%r74, %r22, %r24;
	setp.lt.s32 	%p8, %r24, %r22;
	selp.u32 	%r25, 1, 0, %p8;
	add.s32 	%r75, %r24, %r25;
	sub.s32 	%r26, %r74, %r75;
	add.s32 	%r27, %r24, %r4;
	mov.b32 	%r86, 0;
	ld.param.u32 	%r76, [%rd1+4];
	div.u32 	%r77, %r26, %r4;
	add.s32 	%r29, %r77, %r25;
	mul.wide.s32 	%rd89, %r4, 8;
$L__BB1_10:
	setp.ge.s32 	%p9, %r3, %r76;
	@%p9 bra 	$L__BB1_18;
	mul.wide.u32 	%rd69, %r86, 56;
	add.s64 	%rd70, %rd1, %rd69;
	ld.param.u64 	%rd71, [%rd70+24];
	cvta.to.global.u64 	%rd4, %rd71;
	ld.param.u64 	%rd72, [%rd70+56];
	cvta.to.global.u64 	%rd5, %rd72;
	and.b32  	%r30, %r29, 3;
	setp.eq.s32 	%p10, %r30, 3;
	mov.u32 	%r87, %r3;
	@%p10 bra 	$L__BB1_15;
	mul.wide.s32 	%rd73, %r3, 8;
	add.s64 	%rd6, %rd4, %rd73;
	ld.global.f64 	%fd45, [%rd6];
	add.s64 	%rd7, %rd5, %rd73;
	ld.global.f64 	%fd46, [%rd7];
	fma.rn.f64 	%fd47, %fd2, %fd46, %fd45;
	mul.wide.u32 	%rd74, %r86, 56;
	add.s64 	%rd75, %rd1, %rd74;
	ld.param.u64 	%rd76, [%rd75+32];
	cvta.to.global.u64 	%rd77, %rd76;
	add.s64 	%rd8, %rd77, %rd73;
	st.global.f64 	[%rd8], %fd47;
	setp.eq.s32 	%p11, %r30, 0;
	mov.u32 	%r87, %r24;
	@%p11 bra 	$L__BB1_15;
	mul.wide.s32 	%rd9, %r4, 8;
	add.s64 	%rd10, %rd6, %rd9;
	ld.global.f64 	%fd48, [%rd10];
	add.s64 	%rd11, %rd7, %rd9;
	ld.global.f64 	%fd49, [%rd11];
	fma.rn.f64 	%fd50, %fd2, %fd49, %fd48;
	add.s64 	%rd12, %rd8, %rd9;
	st.global.f64 	[%rd12], %fd50;
	setp.eq.s32 	%p12, %r30, 1;
	mov.u32 	%r87, %r27;
	@%p12 bra 	$L__BB1_15;
	add.s32 	%r87, %r27, %r4;
	add.s64 	%rd78, %rd10, %rd9;
	ld.global.f64 	%fd51, [%rd78];
	add.s64 	%rd79, %rd11, %rd9;
	ld.global.f64 	%fd52, [%rd79];
	fma.rn.f64 	%fd53, %fd2, %fd52, %fd51;
	add.s64 	%rd80, %rd12, %rd9;
	st.global.f64 	[%rd80], %fd53;
$L__BB1_15:
	setp.lt.u32 	%p13, %r29, 3;
	@%p13 bra 	$L__BB1_18;
	mul.wide.u32 	%rd84, %r86, 56;
	add.s64 	%rd85, %rd1, %rd84;
$L__BB1_17:
	mul.wide.s32 	%rd81, %r87, 8;
	add.s64 	%rd82, %rd4, %rd81;
	ld.global.f64 	%fd54, [%rd82];
	add.s64 	%rd83, %rd5, %rd81;
	ld.global.f64 	%fd55, [%rd83];
	fma.rn.f64 	%fd56, %fd2, %fd55, %fd54;
	ld.param.u64 	%rd86, [%rd85+32];
	cvta.to.global.u64 	%rd87, %rd86;
	add.s64 	%rd88, %rd87, %rd81;
	st.global.f64 	[%rd88], %fd56;
	add.s64 	%rd90, %rd82, %rd89;
	ld.global.f64 	%fd57, [%rd90];
	add.s64 	%rd91, %rd83, %rd89;
	ld.global.f64 	%fd58, [%rd91];
	fma.rn.f64 	%fd59, %fd2, %fd58, %fd57;
	add.s64 	%rd92, %rd88, %rd89;
	st.global.f64 	[%rd92], %fd59;
	add.s64 	%rd93, %rd90, %rd89;
	ld.global.f64 	%fd60, [%rd93];
	add.s64 	%rd94, %rd91, %rd89;
	ld.global.f64 	%fd61, [%rd94];
	fma.rn.f64 	%fd62, %fd2, %fd61, %fd60;
	add.s64 	%rd95, %rd92, %rd89;
	st.global.f64 	[%rd95], %fd62;
	add.s64 	%rd96, %rd93, %rd89;
	ld.global.f64 	%fd63, [%rd96];
	add.s64 	%rd97, %rd94, %rd89;
	ld.global.f64 	%fd64, [%rd97];
	fma.rn.f64 	%fd65, %fd2, %fd64, %fd63;
	add.s64 	%rd98, %rd95, %rd89;
	st.global.f64 	[%rd98], %fd65;
	shl.b32 	%r78, %r4, 2;
	add.s32 	%r87, %r78, %r87;
	ld.param.u32 	%r79, [%rd1+4];
	setp.lt.s32 	%p14, %r87, %r79;
	@%p14 bra 	$L__BB1_17;
$L__BB1_18:
	add.s32 	%r86, %r86, 1;
	setp.ne.s32 	%p15, %r86, %r23;
	@%p15 bra 	$L__BB1_10;
$L__BB1_19:
	ret;

}
	// .globl	_Z9RK4_step33GFS
.visible .entry _Z9RK4_step33GFS(
	.param .align 8 .b8 _Z9RK4_step33GFS_param_0[136]
)
{
	.reg .pred 	%p<16>;
	.reg .b32 	%r<89>;
	.reg .b64 	%rd<99>;
	.reg .b64 	%fd<65>;

	mov.b64 	%rd13, _Z9RK4_step33GFS_param_0;
	mov.u64 	%rd1, %rd13;
	mov.u32 	%r36, %ctaid.x;
	mov.u32 	%r37, %ntid.x;
	mul.lo.s32 	%r1, %r36, %r37;
	mov.u32 	%r2, %tid.x;
	add.s32 	%r3, %r1, %r2;
	mov.u32 	%r38, %nctaid.x;
	mul.lo.s32 	%r4, %r37, %r38;
	ld.param.u32 	%r5, [_Z9RK4_step33GFS_param_0+4];
	ld.param.f64 	%fd3, [_Z9RK4_step33GFS_param_0+8];
	mul.f64 	%fd1, %fd3, %fd3;
	setp.ge.s32 	%p1, %r3, %r5;
	@%p1 bra 	$L__BB2_8;
	ld.param.u64 	%rd14, [%rd1+88];
	cvta.to.global.u64 	%rd2, %rd14;
	ld.param.u64 	%rd15, [%rd1+64];
	cvta.to.global.u64 	%rd3, %rd15;
	add.s32 	%r39, %r3, %r4;
	max.s32 	%r40, %r5, %r39;
	setp.lt.s32 	%p2, %r39, %r5;
	selp.u32 	%r41, 1, 0, %p2;
	add.s32 	%r42, %r39, %r41;
	sub.s32 	%r43, %r40, %r42;
	div.u32 	%r44, %r43, %r4;
	add.s32 	%r6, %r44, %r41;
	and.b32  	%r45, %r6, 3;
	setp.eq.s32 	%p3, %r45, 3;
	mov.u32 	%r85, %r3;
	@%p3 bra 	$L__BB2_5;
	add.s32 	%r82, %r3, -4;
	add.s32 	%r46, %r2, %r5;
	add.s32 	%r81, %r46, %r1;
	add.s32 	%r47, %r6, 1;
	and.b32  	%r48, %r47, 3;
	neg.s32 	%r80, %r48;
	ld.param.u64 	%rd17, [%rd1+120];
	ld.param.u64 	%rd20, [%rd1+32];
	mov.u32 	%r83, %r3;
$L__BB2_3:
	.pragma "nounroll";
	add.s32 	%r49, %r82, 4;
	mul.wide.s32 	%rd16, %r83, 8;
	cvta.to.global.u64 	%rd18, %rd17;
	add.s64 	%rd19, %rd18, %rd16;
	cvta.to.global.u64 	%rd21, %rd20;
	add.s64 	%rd22, %rd21, %rd16;
	add.s64 	%rd23, %rd3, %rd16;
	add.s64 	%rd24, %rd2, %rd16;
	add.s32 	%r50, %r5, -2;
	rem.s32 	%r51, %r49, %r50;
	add.s32 	%r52, %r81, -4;
	rem.s32 	%r53, %r52, %r50;
	ld.global.f64 	%fd4, [%rd24];
	st.global.f64 	[%rd23], %fd4;
	mul.wide.s32 	%rd25, %r51, 8;
	add.s64 	%rd26, %rd21, %rd25;
	ld.global.f64 	%fd5, [%rd26+8];
	mul.wide.s32 	%rd27, %r53, 8;
	add.s64 	%rd28, %rd21, %rd27;
	ld.global.f64 	%fd6, [%rd28+8];
	add.f64 	%fd7, %fd5, %fd6;
	ld.global.f64 	%fd8, [%rd22];
	add.f64 	%fd9, %fd8, %fd8;
	sub.f64 	%fd10, %fd7, %fd9;
	div.rn.f64 	%fd11, %fd10, %fd1;
	st.global.f64 	[%rd19], %fd11;
	add.s32 	%r83, %r83, %r4;
	add.s32 	%r82, %r82, %r4;
	add.s32 	%r81, %r81, %r4;
	add.s32 	%r80, %r80, 1;
	setp.ne.s32 	%p4, %r80, 0;
	@%p4 bra 	$L__BB2_3;
	add.s32 	%r85, %r82, 4;
$L__BB2_5:
	setp.lt.u32 	%p5, %r6, 3;
	@%p5 bra 	$L__BB2_8;
	add.s32 	%r54, %r5, -2;
	ld.param.u64 	%rd31, [%rd1+64];
	ld.param.u64 	%rd34, [%rd1+32];
	ld.param.u64 	%rd41, [%rd1+120];
	mul.wide.s32 	%rd44, %r4, 8;
$L__BB2_7:
	rem.s32 	%r55, %r85, %r54;
	add.s32 	%r56, %r5, %r85;
	add.s32 	%r57, %r56, -4;
	rem.s32 	%r58, %r57, %r54;
	mul.wide.s32 	%rd29, %r85, 8;
	add.s64 	%rd30, %rd2, %rd29;
	ld.global.f64 	%fd12, [%rd30];
	cvta.to.global.u64 	%rd32, %rd31;
	add.s64 	%rd33, %rd32, %rd29;
	st.global.f64 	[%rd33], %fd12;
	cvta.to.global.u64 	%rd35, %rd34;
	mul.wide.s32 	%rd36, %r55, 8;
	add.s64 	%rd37, %rd35, %rd36;
	ld.global.f64 	%fd13, [%rd37+8];
	mul.wide.s32 	%rd38, %r58, 8;
	add.s64 	%rd39, %rd35, %rd38;
	ld.global.f64 	%fd14, [%rd39+8];
	add.f64 	%fd15, %fd13, %fd14;
	add.s64 	%rd40, %rd35, %rd29;
	ld.global.f64 	%fd16, [%rd40];
	add.f64 	%fd17, %fd16, %fd16;
	sub.f64 	%fd18, %fd15, %fd17;
	div.rn.f64 	%fd19, %fd18, %fd1;
	cvta.to.global.u64 	%rd42, %rd41;
	add.s64 	%rd43, %rd42, %rd29;
	st.global.f64 	[%rd43], %fd19;
	add.s32 	%r59, %r85, %r4;
	rem.s32 	%r60, %r59, %r54;
	add.s32 	%r61, %r57, %r4;
	rem.s32 	%r62, %r61, %r54;
	add.s64 	%rd45, %rd30, %rd44;
	ld.global.f64 	%fd20, [%rd45];
	add.s64 	%rd46, %rd33, %rd44;
	st.global.f64 	[%rd46], %fd20;
	mul.wide.s32 	%rd47, %r60, 8;
	add.s64 	%rd48, %rd35, %rd47;
	ld.global.f64 	%fd21, [%rd48+8];
	mul.wide.s32 	%rd49, %r62, 8;
	add.s64 	%rd50, %rd35, %rd49;
	ld.global.f64 	%fd22, [%rd50+8];
	add.f64 	%fd23, %fd21, %fd22;
	add.s64 	%rd51, %rd40, %rd44;
	ld.global.f64 	%fd24, [%rd51];
	add.f64 	%fd25, %fd24, %fd24;
	sub.f64 	%fd26, %fd23, %fd25;
	div.rn.f64 	%fd27, %fd26, %fd1;
	add.s64 	%rd52, %rd43, %rd44;
	st.global.f64 	[%rd52], %fd27;
	add.s32 	%r63, %r59, %r4;
	rem.s32 	%r64, %r63, %r54;
	add.s32 	%r65, %r61, %r4;
	rem.s32 	%r66, %r65, %r54;
	add.s64 	%rd53, %rd45, %rd44;
	ld.global.f64 	%fd28, [%rd53];
	add.s64 	%rd54, %rd46, %rd44;
	st.global.f64 	[%rd54], %fd28;
	mul.wide.s32 	%rd55, %r64, 8;
	add.s64 	%rd56, %rd35, %rd55;
	ld.global.f64 	%fd29, [%rd56+8];
	mul.wide.s32 	%rd57, %r66, 8;
	add.s64 	%rd58, %rd35, %rd57;
	ld.global.f64 	%fd30, [%rd58+8];
	add.f64 	%fd31, %fd29, %fd30;
	add.s64 	%rd59, %rd51, %rd44;
	ld.global.f64 	%fd32, [%rd59];
	add.f64 	%fd33, %fd32, %fd32;
	sub.f64 	%fd34, %fd31, %fd33;
	div.rn.f64 	%fd35, %fd34, %fd1;
	add.s64 	%rd60, %rd52, %rd44;
	st.global.f64 	[%rd60], %fd35;
	add.s32 	%r67, %r63, %r4;
	rem.s32 	%r68, %r67, %r54;
	add.s32 	%r69, %r65, %r4;
	rem.s32 	%r70, %r69, %r54;
	add.s64 	%rd61, %rd53, %rd44;
	ld.global.f64 	%fd36, [%rd61];
	add.s64 	%rd62, %rd54, %rd44;
	st.global.f64 	[%rd62], %fd36;
	mul.wide.s32 	%rd63, %r68, 8;
	add.s64 	%rd64, %rd35, %rd63;
	ld.global.f64 	%fd37, [%rd64+8];
	mul.wide.s32 	%rd65, %r70, 8;
	add.s64 	%rd66, %rd35, %rd65;
	ld.global.f64 	%fd38, [%rd66+8];
	add.f64 	%fd39, %fd37, %fd38;
	add.s64 	%rd67, %rd59, %rd44;
	ld.global.f64 	%fd40, [%rd67];
	add.f64 	%fd41, %fd40, %fd40;
	sub.f64 	%fd42, %fd39, %fd41;
	div.rn.f64 	%fd43, %fd42, %fd1;
	add.s64 	%rd68, %rd60, %rd44;
	st.global.f64 	[%rd68], %fd43;
	add.s32 	%r85, %r67, %r4;
	setp.lt.s32 	%p6, %r85, %r5;
	@%p6 bra 	$L__BB2_7;
$L__BB2_8:
	ld.param.v2.u32 	{%r71, %r22}, [%rd1];
	setp.lt.s32 	%p7, %r71, 1;
	@%p7 bra 	$L__BB2_19;
	ld.param.f64 	%fd2, [%rd1+16];
	ld.param.u32 	%r73, [%rd1];
	max.s32 	%r23, %r73, 1;
	add.s32 	%r24, %r3, %r4;
	max.s32 	%r74, %r22, %r24;
	setp.lt.s32 	%p8, %r24, %r22;
	selp.u32 	%r25, 1, 0, %p8;
	add.s32 	%r75, %r24, %r25;
	sub.s32 	%r26, %r74, %r75;
	add.s32 	%r27, %r24, %r4;
	mov.b32 	%r86, 0;
	ld.param.u32 	%r76, [%rd1+4];
	div.u32 	%r77, %r26, %r4;
	add.s32 	%r29, %r77, %r25;
	mul.wide.s32 	%rd89, %r4, 8;
$L__BB2_10:
	setp.ge.s32 	%p9, %r3, %r76;
	@%p9 bra 	$L__BB2_18;
	mul.wide.u32 	%rd69, %r86, 56;
	add.s64 	%rd70, %rd1, %rd69;
	ld.param.u64 	%rd71, [%rd70+24];
	cvta.to.global.u64 	%rd4, %rd71;
	ld.param.u64 	%rd72, [%rd70+64];
	cvta.to.global.u64 	%rd5, %rd72;
	and.b32  	%r30, %r29, 3;
	setp.eq.s32 	%p10, %r30, 3;
	mov.u32 	%r87, %r3;
	@%p10 bra 	$L__BB2_15;
	mul.wide.s32 	%rd73, %r3, 8;
	add.s64 	%rd6, %rd4, %rd73;
	ld.global.f64 	%fd44, [%rd6];
	add.s64 	%rd7, %rd5, %rd73;
	ld.global.f64 	%fd45, [%rd7];
	fma.rn.f64 	%fd46, %fd2, %fd45, %fd44;
	mul.wide.u32 	%rd74, %r86, 56;
	add.s64 	%rd75, %rd1, %rd74;
	ld.param.u64 	%rd76, [%rd75+32];
	cvta.to.global.u64 	%rd77, %rd76;
	add.s64 	%rd8, %rd77, %rd73;
	st.global.f64 	[%rd8], %fd46;
	setp.eq.s32 	%p11, %r30, 0;
	mov.u32 	%r87, %r24;
	@%p11 bra 	$L__BB2_15;
	mul.wide.s32 	%rd9, %r4, 8;
	add.s64 	%rd10, %rd6, %rd9;
	ld.global.f64 	%fd47, [%rd10];
	add.s64 	%rd11, %rd7, %rd9;
	ld.global.f64 	%fd48, [%rd11];
	fma.rn.f64 	%fd49, %fd2, %fd48, %fd47;
	add.s64 	%rd12, %rd8, %rd9;
	st.global.f64 	[%rd12], %fd49;
	setp.eq.s32 	%p12, %r30, 1;
	mov.u32 	%r87, %r27;
	@%p12 bra 	$L__BB2_15;
	add.s32 	%r87, %r27, %r4;
	add.s64 	%rd78, %rd10, %rd9;
	ld.global.f64 	%fd50, [%rd78];
	add.s64 	%rd79, %rd11, %rd9;
	ld.global.f64 	%fd51, [%rd79];
	fma.rn.f64 	%fd52, %fd2, %fd51, %fd50;
	add.s64 	%rd80, %rd12, %rd9;
	st.global.f64 	[%rd80], %fd52;
$L__BB2_15:
	setp.lt.u32 	%p13, %r29, 3;
	@%p13 bra 	$L__BB2_18;
	mul.wide.u32 	%rd84, %r86, 56;
	add.s64 	%rd85, %rd1, %rd84;
$L__BB2_17:
	mul.wide.s32 	%rd81, %r87, 8;
	add.s64 	%rd82, %rd4, %rd81;
	ld.global.f64 	%fd53, [%rd82];
	add.s64 	%rd83, %rd5, %rd81;
	ld.global.f64 	%fd54, [%rd83];
	fma.rn.f64 	%fd55, %fd2, %fd54, %fd53;
	ld.param.u64 	%rd86, [%rd85+32];
	cvta.to.global.u64 	%rd87, %rd86;
	add.s64 	%rd88, %rd87, %rd81;
	st.global.f64 	[%rd88], %fd55;
	add.s64 	%rd90, %rd82, %rd89;
	ld.global.f64 	%fd56, [%rd90];
	add.s64 	%rd91, %rd83, %rd89;
	ld.global.f64 	%fd57, [%rd91];
	fma.rn.f64 	%fd58, %fd2, %fd57, %fd56;
	add.s64 	%rd92, %rd88, %rd89;
	st.global.f64 	[%rd92], %fd58;
	add.s64 	%rd93, %rd90, %rd89;
	ld.global.f64 	%fd59, [%rd93];
	add.s64 	%rd94, %rd91, %rd89;
	ld.global.f64 	%fd60, [%rd94];
	fma.rn.f64 	%fd61, %fd2, %fd60, %fd59;
	add.s64 	%rd95, %rd92, %rd89;
	st.global.f64 	[%rd95], %fd61;
	add.s64 	%rd96, %rd93, %rd89;
	ld.global.f64 	%fd62, [%rd96];
	add.s64 	%rd97, %rd94, %rd89;
	ld.global.f64 	%fd63, [%rd97];
	fma.rn.f64 	%fd64, %fd2, %fd63, %fd62;
	add.s64 	%rd98, %rd95, %rd89;
	st.global.f64 	[%rd98], %fd64;
	shl.b32 	%r78, %r4, 2;
	add.s32 	%r87, %r78, %r87;
	ld.param.u32 	%r79, [%rd1+4];
	setp.lt.s32 	%p14, %r87, %r79;
	@%p14 bra 	$L__BB2_17;
$L__BB2_18:
	add.s32 	%r86, %r86, 1;
	setp.ne.s32 	%p15, %r86, %r23;
	@%p15 bra 	$L__BB2_10;
$L__BB2_19:
	ret;

}
	// .globl	_Z9RK4_step43GFS
.visible .entry _Z9RK4_step43GFS(
	.param .align 8 .b8 _Z9RK4_step43GFS_param_0[136]
)
{
	.reg .pred 	%p<16>;
	.reg .b32 	%r<88>;
	.reg .b64 	%rd<114>;
	.reg .b64 	%fd<121>;

	mov.b64 	%rd25, _Z9RK4_step43GFS_param_0;
	mov.u64 	%rd1, %rd25;
	mov.u32 	%r38, %ctaid.x;
	mov.u32 	%r39, %ntid.x;
	mul.lo.s32 	%r1, %r38, %r39;
	mov.u32 	%r2, %tid.x;
	add.s32 	%r3, %r1, %r2;
	mov.u32 	%r40, %nctaid.x;
	mul.lo.s32 	%r4, %r39, %r40;
	ld.param.u32 	%r5, [_Z9RK4_step43GFS_param_0+4];
	ld.param.f64 	%fd3, [_Z9RK4_step43GFS_param_0+8];
	mul.f64 	%fd1, %fd3, %fd3;
	setp.ge.s32 	%p1, %r3, %r5;
	@%p1 bra 	$L__BB3_8;
	add.s32 	%r6, %r5, -2;
	ld.param.u64 	%rd26, [%rd1+88];
	cvta.to.global.u64 	%rd2, %rd26;
	ld.param.u64 	%rd27, [%rd1+72];
	cvta.to.global.u64 	%rd3, %rd27;
	ld.param.u64 	%rd28, [%rd1+32];
	cvta.to.global.u64 	%rd4, %rd28;
	ld.param.u64 	%rd29, [%rd1+128];
	cvta.to.global.u64 	%rd5, %rd29;
	add.s32 	%r41, %r3, %r4;
	max.s32 	%r42, %r5, %r41;
	setp.lt.s32 	%p2, %r41, %r5;
	selp.u32 	%r43, 1, 0, %p2;
	add.s32 	%r44, %r41, %r43;
	sub.s32 	%r45, %r42, %r44;
	div.u32 	%r46, %r45, %r4;
	add.s32 	%r7, %r46, %r43;
	and.b32  	%r47, %r7, 3;
	setp.eq.s32 	%p3, %r47, 3;
	mov.u32 	%r84, %r3;
	@%p3 bra 	$L__BB3_5;
	add.s32 	%r81, %r3, -4;
	add.s32 	%r48, %r2, %r5;
	add.s32 	%r80, %r48, %r1;
	add.s32 	%r49, %r7, 1;
	and.b32  	%r50, %r49, 3;
	neg.s32 	%r79, %r50;
	mov.u32 	%r82, %r3;
$L__BB3_3:
	.pragma "nounroll";
	add.s32 	%r51, %r81, 4;
	mul.wide.s32 	%rd30, %r82, 8;
	add.s64 	%rd31, %rd5, %rd30;
	add.s64 	%rd32, %rd4, %rd30;
	add.s64 	%rd33, %rd3, %rd30;
	add.s64 	%rd34, %rd2, %rd30;
	rem.s32 	%r52, %r51, %r6;
	add.s32 	%r53, %r80, -4;
	rem.s32 	%r54, %r53, %r6;
	ld.global.f64 	%fd4, [%rd34];
	st.global.f64 	[%rd33], %fd4;
	mul.wide.s32 	%rd35, %r52, 8;
	add.s64 	%rd36, %rd4, %rd35;
	ld.global.f64 	%fd5, [%rd36+8];
	mul.wide.s32 	%rd37, %r54, 8;
	add.s64 	%rd38, %rd4, %rd37;
	ld.global.f64 	%fd6, [%rd38+8];
	add.f64 	%fd7, %fd5, %fd6;
	ld.global.f64 	%fd8, [%rd32];
	add.f64 	%fd9, %fd8, %fd8;
	sub.f64 	%fd10, %fd7, %fd9;
	div.rn.f64 	%fd11, %fd10, %fd1;
	st.global.f64 	[%rd31], %fd11;
	add.s32 	%r82, %r82, %r4;
	add.s32 	%r81, %r81, %r4;
	add.s32 	%r80, %r80, %r4;
	add.s32 	%r79, %r79, 1;
	setp.ne.s32 	%p4, %r79, 0;
	@%p4 bra 	$L__BB3_3;
	add.s32 	%r84, %r81, 4;
$L__BB3_5:
	setp.lt.u32 	%p5, %r7, 3;
	@%p5 bra 	$L__BB3_8;
	add.s32 	%r21, %r5, -4;
	mul.wide.s32 	%rd48, %r4, 8;
$L__BB3_7:
	rem.s32 	%r55, %r84, %r6;
	add.s32 	%r56, %r21, %r84;
	rem.s32 	%r57, %r56, %r6;
	mul.wide.s32 	%rd39, %r84, 8;
	add.s64 	%rd40, %rd2, %rd39;
	ld.global.f64 	%fd12, [%rd40];
	add.s64 	%rd41, %rd3, %rd39;
	st.global.f64 	[%rd41], %fd12;
	mul.wide.s32 	%rd42, %r55, 8;
	add.s64 	%rd43, %rd4, %rd42;
	ld.global.f64 	%fd13, [%rd43+8];
	mul.wide.s32 	%rd44, %r57, 8;
	add.s64 	%rd45, %rd4, %rd44;
	ld.global.f64 	%fd14, [%rd45+8];
	add.f64 	%fd15, %fd13, %fd14;
	add.s64 	%rd46, %rd4, %rd39;
	ld.global.f64 	%fd16, [%rd46];
	add.f64 	%fd17, %fd16, %fd16;
	sub.f64 	%fd18, %fd15, %fd17;
	div.rn.f64 	%fd19, %fd18, %fd1;
	add.s64 	%rd47, %rd5, %rd39;
	st.global.f64 	[%rd47], %fd19;
	add.s32 	%r58, %r84, %r4;
	rem.s32 	%r59, %r58, %r6;
	add.s32 	%r60, %r56, %r4;
	rem.s32 	%r61, %r60, %r6;
	add.s64 	%rd49, %rd40, %rd48;
	ld.global.f64 	%fd20, [%rd49];
	add.s64 	%rd50, %rd41, %rd48;
	st.global.f64 	[%rd50], %fd20;
	mul.wide.s32 	%rd51, %r59, 8;
	add.s64 	%rd52, %rd4, %rd51;
	ld.global.f64 	%fd21, [%rd52+8];
	mul.wide.s32 	%rd53, %r61, 8;
	add.s64 	%rd54, %rd4, %rd53;
	ld.global.f64 	%fd22, [%rd54+8];
	add.f64 	%fd23, %fd21, %fd22;
	add.s64 	%rd55, %rd46, %rd48;
	ld.global.f64 	%fd24, [%rd55];
	add.f64 	%fd25, %fd24, %fd24;
	sub.f64 	%fd26, %fd23, %fd25;
	div.rn.f64 	%fd27, %fd26, %fd1;
	add.s64 	%rd56, %rd47, %rd48;
	st.global.f64 	[%rd56], %fd27;
	add.s32 	%r62, %r58, %r4;
	rem.s32 	%r63, %r62, %r6;
	add.s32 	%r64, %r60, %r4;
	rem.s32 	%r65, %r64, %r6;
	add.s64 	%rd57, %rd49, %rd48;
	ld.global.f64 	%fd28, [%rd57];
	add.s64 	%rd58, %rd50, %rd48;
	st.global.f64 	[%rd58], %fd28;
	mul.wide.s32 	%rd59, %r63, 8;
	add.s64 	%rd60, %rd4, %rd59;
	ld.global.f64 	%fd29, [%rd60+8];
	mul.wide.s32 	%rd61, %r65, 8;
	add.s64 	%rd62, %rd4, %rd61;
	ld.global.f64 	%fd30, [%rd62+8];
	add.f64 	%fd31, %fd29, %fd30;
	add.s64 	%rd63, %rd55, %rd48;
	ld.global.f64 	%fd32, [%rd63];
	add.f64 	%fd33, %fd32, %fd32;
	sub.f64 	%fd34, %fd31, %fd33;
	div.rn.f64 	%fd35, %fd34, %fd1;
	add.s64 	%rd64, %rd56, %rd48;
	st.global.f64 	[%rd64], %fd35;
	add.s32 	%r66, %r62, %r4;
	rem.s32 	%r67, %r66, %r6;
	add.s32 	%r68, %r64, %r4;
	rem.s32 	%r69, %r68, %r6;
	add.s64 	%rd65, %rd57, %rd48;
	ld.global.f64 	%fd36, [%rd65];
	add.s64 	%rd66, %rd58, %rd48;
	st.global.f64 	[%rd66], %fd36;
	mul.wide.s32 	%rd67, %r67, 8;
	add.s64 	%rd68, %rd4, %rd67;
	ld.global.f64 	%fd37, [%rd68+8];
	mul.wide.s32 	%rd69, %r69, 8;
	add.s64 	%rd70, %rd4, %rd69;
	ld.global.f64 	%fd38, [%rd70+8];
	add.f64 	%fd39, %fd37, %fd38;
	add.s64 	%rd71, %rd63, %rd48;
	ld.global.f64 	%fd40, [%rd71];
	add.f64 	%fd41, %fd40, %fd40;
	sub.f64 	%fd42, %fd39, %fd41;
	div.rn.f64 	%fd43, %fd42, %fd1;
	add.s64 	%rd72, %rd64, %rd48;
	st.global.f64 	[%rd72], %fd43;
	add.s32 	%r84, %r66, %r4;
	setp.lt.s32 	%p6, %r84, %r5;
	@%p6 bra 	$L__BB3_7;
$L__BB3_8:
	ld.param.v2.u32 	{%r70, %r24}, [%rd1];
	setp.lt.s32 	%p7, %r70, 1;
	@%p7 bra 	$L__BB3_18;
	ld.param.f64 	%fd2, [%rd1+16];
	ld.param.u32 	%r72, [%rd1];
	max.s32 	%r25, %r72, 1;
	add.s32 	%r26, %r3, %r4;
	max.s32 	%r73, %r24, %r26;
	setp.lt.s32 	%p8, %r26, %r24;
	selp.u32 	%r27, 1, 0, %p8;
	add.s32 	%r74, %r26, %r27;
	sub.s32 	%r28, %r73, %r74;
	add.s32 	%r29, %r26, %r4;
	mov.b32 	%r85, 0;
	ld.param.u32 	%r75, [%rd1+4];
	div.u32 	%r76, %r28, %r4;
	add.s32 	%r31, %r76, %r27;
$L__BB3_10:
	setp.ge.s32 	%p9, %r3, %r75;
	@%p9 bra 	$L__BB3_17;
	mul.wide.u32 	%rd73, %r85, 56;
	add.s64 	%rd74, %rd1, %rd73;
	ld.param.u64 	%rd75, [%rd74+24];
	cvta.to.global.u64 	%rd6, %rd75;
	ld.param.u64 	%rd76, [%rd74+48];
	cvta.to.global.u64 	%rd7, %rd76;
	ld.param.u64 	%rd77, [%rd74+56];
	cvta.to.global.u64 	%rd8, %rd77;
	ld.param.u64 	%rd78, [%rd74+64];
	cvta.to.global.u64 	%rd9, %rd78;
	ld.param.u64 	%rd79, [%rd74+72];
	cvta.to.global.u64 	%rd10, %rd79;
	ld.param.u64 	%rd80, [%rd74+32];
	cvta.to.global.u64 	%rd11, %rd80;
	and.b32  	%r32, %r31, 3;
	setp.eq.s32 	%p10, %r32, 3;
	mov.u32 	%r86, %r3;
	@%p10 bra 	$L__BB3_15;
	mul.wide.s32 	%rd81, %r3, 8;
	add.s64 	%rd12, %rd6, %rd81;
	ld.global.f64 	%fd44, [%rd12];
	add.s64 	%rd13, %rd7, %rd81;
	ld.global.f64 	%fd45, [%rd13];
	add.s64 	%rd14, %rd8, %rd81;
	ld.global.f64 	%fd46, [%rd14];
	fma.rn.f64 	%fd47, %fd46, 0d4000000000000000, %fd45;
	add.s64 	%rd15, %rd9, %rd81;
	ld.global.f64 	%fd48, [%rd15];
	fma.rn.f64 	%fd49, %fd48, 0d4000000000000000, %fd47;
	add.s64 	%rd16, %rd10, %rd81;
	ld.global.f64 	%fd50, [%rd16];
	add.f64 	%fd51, %fd49, %fd50;
	mul.f64 	%fd52, %fd2, %fd51;
	div.rn.f64 	%fd53, %fd52, 0d4018000000000000;
	add.f64 	%fd54, %fd44, %fd53;
	add.s64 	%rd17, %rd11, %rd81;
	st.global.f64 	[%rd17], %fd54;
	setp.eq.s32 	%p11, %r32, 0;
	mov.u32 	%r86, %r26;
	@%p11 bra 	$L__BB3_15;
	mul.wide.s32 	%rd18, %r4, 8;
	add.s64 	%rd19, %rd12, %rd18;
	ld.global.f64 	%fd55, [%rd19];
	add.s64 	%rd20, %rd13, %rd18;
	ld.global.f64 	%fd56, [%rd20];
	add.s64 	%rd21, %rd14, %rd18;
	ld.global.f64 	%fd57, [%rd21];
	fma.rn.f64 	%fd58, %fd57, 0d4000000000000000, %fd56;
	add.s64 	%rd22, %rd15, %rd18;
	ld.global.f64 	%fd59, [%rd22];
	fma.rn.f64 	%fd60, %fd59, 0d4000000000000000, %fd58;
	add.s64 	%rd23, %rd16, %rd18;
	ld.global.f64 	%fd61, [%rd23];
	add.f64 	%fd62, %fd60, %fd61;
	mul.f64 	%fd63, %fd2, %fd62;
	div.rn.f64 	%fd64, %fd63, 0d4018000000000000;
	add.f64 	%fd65, %fd55, %fd64;
	add.s64 	%rd24, %rd17, %rd18;
	st.global.f64 	[%rd24], %fd65;
	setp.eq.s32 	%p12, %r32, 1;
	mov.u32 	%r86, %r29;
	@%p12 bra 	$L__BB3_15;
	add.s32 	%r86, %r29, %r4;
	add.s64 	%rd82, %rd19, %rd18;
	ld.global.f64 	%fd66, [%rd82];
	add.s64 	%rd83, %rd20, %rd18;
	ld.global.f64 	%fd67, [%rd83];
	add.s64 	%rd84, %rd21, %rd18;
	ld.global.f64 	%fd68, [%rd84];
	fma.rn.f64 	%fd69, %fd68, 0d4000000000000000, %fd67;
	add.s64 	%rd85, %rd22, %rd18;
	ld.global.f64 	%fd70, [%rd85];
	fma.rn.f64 	%fd71, %fd70, 0d4000000000000000, %fd69;
	add.s64 	%rd86, %rd23, %rd18;
	ld.global.f64 	%fd72, [%rd86];
	add.f64 	%fd73, %fd71, %fd72;
	mul.f64 	%fd74, %fd2, %fd73;
	div.rn.f64 	%fd75, %fd74, 0d4018000000000000;
	add.f64 	%fd76, %fd66, %fd75;
	add.s64 	%rd87, %rd24, %rd18;
	st.global.f64 	[%rd87], %fd76;
$L__BB3_15:
	setp.lt.u32 	%p13, %r31, 3;
	@%p13 bra 	$L__BB3_17;
$L__BB3_16:
	mul.wide.s32 	%rd88, %r86, 8;
	add.s64 	%rd89, %rd6, %rd88;
	ld.global.f64 	%fd77, [%rd89];
	add.s64 	%rd90, %rd7, %rd88;
	ld.global.f64 	%fd78, [%rd90];
	add.s64 	%rd91, %rd8, %rd88;
	ld.global.f64 	%fd79, [%rd91];
	fma.rn.f64 	%fd80, %fd79, 0d4000000000000000, %fd78;
	add.s64 	%rd92, %rd9, %rd88;
	ld.global.f64 	%fd81, [%rd92];
	fma.rn.f64 	%fd82, %fd81, 0d4000000000000000, %fd80;
	add.s64 	%rd93, %rd10, %rd88;
	ld.global.f64 	%fd83, [%rd93];
	add.f64 	%fd84, %fd82, %fd83;
	mul.f64 	%fd85, %fd2, %fd84;
	div.rn.f64 	%fd86, %fd85, 0d4018000000000000;
	add.f64 	%fd87, %fd77, %fd86;
	add.s64 	%rd94, %rd11, %rd88;
	st.global.f64 	[%rd94], %fd87;
	mul.wide.s32 	%rd95, %r4, 8;
	add.s64 	%rd96, %rd89, %rd95;
	ld.global.f64 	%fd88, [%rd96];
	add.s64 	%rd97, %rd90, %rd95;
	ld.global.f64 	%fd89, [%rd97];
	add.s64 	%rd98, %rd91, %rd95;
	ld.global.f64 	%fd90, [%rd98];
	fma.rn.f64 	%fd91, %fd90, 0d4000000000000000, %fd89;
	add.s64 	%rd99, %rd92, %rd95;
	ld.global.f64 	%fd92, [%rd99];
	fma.rn.f64 	%fd93, %fd92, 0d4000000000000000, %fd91;
	add.s64 	%rd100, %rd93, %rd95;
	ld.global.f64 	%fd94, [%rd100];
	add.f64 	%fd95, %fd93, %fd94;
	mul.f64 	%fd96, %fd2, %fd95;
	div.rn.f64 	%fd97, %fd96, 0d4018000000000000;
	add.f64 	%fd98, %fd88, %fd97;
	add.s64 	%rd101, %rd94, %rd95;
	st.global.f64 	[%rd101], %fd98;
	add.s64 	%rd102, %rd96, %rd95;
	ld.global.f64 	%fd99, [%rd102];
	add.s64 	%rd103, %rd97, %rd95;
	ld.global.f64 	%fd100, [%rd103];
	add.s64 	%rd104, %rd98, %rd95;
	ld.global.f64 	%fd101, [%rd104];
	fma.rn.f64 	%fd102, %fd101, 0d4000000000000000, %fd100;
	add.s64 	%rd105, %rd99, %rd95;
	ld.global.f64 	%fd103, [%rd105];
	fma.rn.f64 	%fd104, %fd103, 0d4000000000000000, %fd102;
	add.s64 	%rd106, %rd100, %rd95;
	ld.global.f64 	%fd105, [%rd106];
	add.f64 	%fd106, %fd104, %fd105;
	mul.f64 	%fd107, %fd2, %fd106;
	div.rn.f64 	%fd108, %fd107, 0d4018000000000000;
	add.f64 	%fd109, %fd99, %fd108;
	add.s64 	%rd107, %rd101, %rd95;
	st.global.f64 	[%rd107], %fd109;
	add.s64 	%rd108, %rd102, %rd95;
	ld.global.f64 	%fd110, [%rd108];
	add.s64 	%rd109, %rd103, %rd95;
	ld.global.f64 	%fd111, [%rd109];
	add.s64 	%rd110, %rd104, %rd95;
	ld.global.f64 	%fd112, [%rd110];
	fma.rn.f64 	%fd113, %fd112, 0d4000000000000000, %fd111;
	add.s64 	%rd111, %rd105, %rd95;
	ld.global.f64 	%fd114, [%rd111];
	fma.rn.f64 	%fd115, %fd114, 0d4000000000000000, %fd113;
	add.s64 	%rd112, %rd106, %rd95;
	ld.global.f64 	%fd116, [%rd112];
	add.f64 	%fd117, %fd115, %fd116;
	mul.f64 	%fd118, %fd2, %fd117;
	div.rn.f64 	%fd119, %fd118, 0d4018000000000000;
	add.f64 	%fd120, %fd110, %fd119;
	add.s64 	%rd113, %rd107, %rd95;
	st.global.f64 	[%rd113], %fd120;
	shl.b32 	%r77, %r4, 2;
	add.s32 	%r86, %r77, %r86;
	ld.param.u32 	%r78, [%rd1+4];
	setp.lt.s32 	%p14, %r86, %r78;
	@%p14 bra 	$L__BB3_16;
$L__BB3_17:
	add.s32 	%r85, %r85, 1;
	setp.ne.s32 	%p15, %r85, %r25;
	@%p15 bra 	$L__BB3_10;
$L__BB3_18:
	ret;

}


// ===== COMPILED SASS (sm_100) =====

	.target	sm_100

	.elftype	@"ET_EXEC"


//--------------------- .note.nv.tkinfo           --------------------------
	.section	.note.nv.tkinfo,"",@"SHT_NOTE"
	.sectionflags	@"SHF_NOTE_NV_TKINFO"
	.tkinfo
        /*0018*/ 	.word	0x00000002
        /*0030*/ 	.string	""
        /*0030*/ 	.string	"ptxas"
        /*0030*/ 	.string	"Cuda compilation tools, release 13.0, V13.0.88"
        /*0030*/ 	.string	"Build cuda_13.0.r13.0/compiler.36424714_0"
        /*0030*/ 	.string	"-arch sm_100 -m 64 "



//--------------------- .note.nv.cuinfo           --------------------------
	.section	.note.nv.cuinfo,"",@"SHT_NOTE"
	.sectionflags	@"SHF_NOTE_NV_CUINFO"
        /*0018*/ 	.short	0x0002
        /*001a*/ 	.short	0x0064
        /*001c*/ 	.short	0x0082
	.zero		2


//--------------------- .nv.info                  --------------------------
	.section	.nv.info,"",@"SHT_CUDA_INFO"
	.align	4


	//----- nvinfo : EIATTR_REGCOUNT
	.align		4
        /*0000*/ 	.byte	0x04, 0x2f
        /*0002*/ 	.short	(.L_1 - .L_0)
	.align		4
.L_0:
        /*0004*/ 	.word	index@(_Z9RK4_step13GFS)
        /*0008*/ 	.word	0x0000002e


	//----- nvinfo : EIATTR_FRAME_SIZE
	.align		4
.L_1:
        /*000c*/ 	.byte	0x04, 0x11
        /*000e*/ 	.short	(.L_3 - .L_2)
	.align		4
.L_2:
        /*0010*/ 	.word	index@($__internal_3_$__cuda_sm20_div_rn_f64_full)
        /*0014*/ 	.word	0x00000000


	//----- nvinfo : EIATTR_FRAME_SIZE
	.align		4
.L_3:
        /*0018*/ 	.byte	0x04, 0x11
        /*001a*/ 	.short	(.L_5 - .L_4)
	.align		4
.L_4:
        /*001c*/ 	.word	index@(_Z9RK4_step13GFS)
        /*0020*/ 	.word	0x00000000


	//----- nvinfo : EIATTR_REGCOUNT
	.align		4
.L_5:
        /*0024*/ 	.byte	0x04, 0x2f
        /*0026*/ 	.short	(.L_7 - .L_6)
	.align		4
.L_6:
        /*0028*/ 	.word	index@(_Z9RK4_step23GFS)
        /*002c*/ 	.word	0x0000002e


	//----- nvinfo : EIATTR_FRAME_SIZE
	.align		4
.L_7:
        /*0030*/ 	.byte	0x04, 0x11
        /*0032*/ 	.short	(.L_9 - .L_8)
	.align		4
.L_8:
        /*0034*/ 	.word	index@($__internal_2_$__cuda_sm20_div_rn_f64_full)
        /*0038*/ 	.word	0x00000000


	//----- nvinfo : EIATTR_FRAME_SIZE
	.align		4
.L_9:
        /*003c*/ 	.byte	0x04, 0x11
        /*003e*/ 	.short	(.L_11 - .L_10)
	.align		4
.L_10:
        /*0040*/ 	.word	index@(_Z9RK4_step23GFS)
        /*0044*/ 	.word	0x00000000


	//----- nvinfo : EIATTR_REGCOUNT
	.align		4
.L_11:
        /*0048*/ 	.byte	0x04, 0x2f
        /*004a*/ 	.short	(.L_13 - .L_12)
	.align		4
.L_12:
        /*004c*/ 	.word	index@(_Z9RK4_step33GFS)
        /*0050*/ 	.word	0x0000002e


	//----- nvinfo : EIATTR_FRAME_SIZE
	.align		4
.L_13:
        /*0054*/ 	.byte	0x04, 0x11
        /*0056*/ 	.short	(.L_15 - .L_14)
	.align		4
.L_14:
        /*0058*/ 	.word	index@($__internal_1_$__cuda_sm20_div_rn_f64_full)
        /*005c*/ 	.word	0x00000000


	//----- nvinfo : EIATTR_FRAME_SIZE
	.align		4
.L_15:
        /*0060*/ 	.byte	0x04, 0x11
        /*0062*/ 	.short	(.L_17 - .L_16)
	.align		4
.L_16:
        /*0064*/ 	.word	index@(_Z9RK4_step33GFS)
        /*0068*/ 	.word	0x00000000


	//----- nvinfo : EIATTR_REGCOUNT
	.align		4
.L_17:
        /*006c*/ 	.byte	0x04, 0x2f
        /*006e*/ 	.short	(.L_19 - .L_18)
	.align		4
.L_18:
        /*0070*/ 	.word	index@(_Z9RK4_step43GFS)
        /*0074*/ 	.word	0x0000003a


	//----- nvinfo : EIATTR_FRAME_SIZE
	.align		4
.L_19:
        /*0078*/ 	.byte	0x04, 0x11
        /*007a*/ 	.short	(.L_21 - .L_20)
	.align		4
.L_20:
        /*007c*/ 	.word	index@($__internal_0_$__cuda_sm20_div_rn_f64_full)
        /*0080*/ 	.word	0x00000000


	//----- nvinfo : EIATTR_FRAME_SIZE
	.align		4
.L_21:
        /*0084*/ 	.byte	0x04, 0x11
        /*0086*/ 	.short	(.L_23 - .L_22)
	.align		4
.L_22:
        /*0088*/ 	.word	index@(_Z9RK4_step43GFS)
        /*008c*/ 	.word	0x00000000


	//----- nvinfo : EIATTR_MIN_STACK_SIZE
	.align		4
.L_23:
        /*0090*/ 	.byte	0x04, 0x12
        /*0092*/ 	.short	(.L_25 - .L_24)
	.align		4
.L_24:
        /*0094*/ 	.word	index@(_Z9RK4_step43GFS)
        /*0098*/ 	.word	0x00000000


	//----- nvinfo : EIATTR_MIN_STACK_SIZE
	.align		4
.L_25:
        /*009c*/ 	.byte	0x04, 0x12
        /*009e*/ 	.short	(.L_27 - .L_26)
	.align		4
.L_26:
        /*00a0*/ 	.word	index@(_Z9RK4_step33GFS)
        /*00a4*/ 	.word	0x00000000


	//----- nvinfo : EIATTR_MIN_STACK_SIZE
	.align		4
.L_27:
        /*00a8*/ 	.byte	0x04, 0x12
        /*00aa*/ 	.short	(.L_29 - .L_28)
	.align		4
.L_28:
        /*00ac*/ 	.word	index@(_Z9RK4_step23GFS)
        /*00b0*/ 	.word	0x00000000


	//----- nvinfo : EIATTR_MIN_STACK_SIZE
	.align		4
.L_29:
        /*00b4*/ 	.byte	0x04, 0x12
        /*00b6*/ 	.short	(.L_31 - .L_30)
	.align		4
.L_30:
        /*00b8*/ 	.word	index@(_Z9RK4_step13GFS)
        /*00bc*/ 	.word	0x00000000
.L_31:


//--------------------- .nv.compat                --------------------------
	.section	.nv.compat,"",@"SHT_CUDA_COMPAT_INFO"
	.align	4
        /*0000*/ 	.byte	0x02, 0x09, 0x00, 0x00, 0x02, 0x02, 0x01, 0x00, 0x02, 0x05, 0x05, 0x00, 0x03, 0x07, 0x01, 0x01
        /*0010*/ 	.byte	0x02, 0x03, 0x00, 0x00, 0x02, 0x06, 0x01, 0x00, 0x04, 0x0b, 0x08, 0x00, 0x01, 0x00, 0x00, 0x00
        /*0020*/ 	.byte	0x00, 0x00, 0x00, 0x00


//--------------------- .nv.info._Z9RK4_step43GFS --------------------------
	.section	.nv.info._Z9RK4_step43GFS,"",@"SHT_CUDA_INFO"
	.sectionflags	@""
	.align	4


	//----- nvinfo : EIATTR_CUDA_API_VERSION
	.align		4
        /*0000*/ 	.byte	0x04, 0x37
        /*0002*/ 	.short	(.L_33 - .L_32)
.L_32:
        /*0004*/ 	.word	0x00000082


	//----- nvinfo : EIATTR_KPARAM_INFO
	.align		4
.L_33:
        /*0008*/ 	.byte	0x04, 0x17
        /*000a*/ 	.short	(.L_35 - .L_34)
.L_34:
        /*000c*/ 	.word	0x00000000
        /*0010*/ 	.short	0x0000
        /*0012*/ 	.short	0x0000
        /*0014*/ 	.byte	0x00, 0xf0, 0x21, 0x02


	//----- nvinfo : EIATTR_SPARSE_MMA_MASK
	.align		4
.L_35:
        /*0018*/ 	.byte	0x03, 0x50
        /*001a*/ 	.short	0x0000


	//----- nvinfo : EIATTR_MAXREG_COUNT
	.align		4
        /*001c*/ 	.byte	0x03, 0x1b
        /*001e*/ 	.short	0x00ff


	//----- nvinfo : EIATTR_MERCURY_ISA_VERSION
	.align		4
        /*0020*/ 	.byte	0x03, 0x5f
        /*0022*/ 	.short	0x0101


	//----- nvinfo : EIATTR_VRC_CTA_INIT_COUNT
	.align		4
        /*0024*/ 	.byte	0x02, 0x4a
	.zero		1
	.zero		1


	//----- nvinfo : EIATTR_EXIT_INSTR_OFFSETS
	.align		4
        /*0028*/ 	.byte	0x04, 0x1c
        /*002a*/ 	.short	(.L_37 - .L_36)


	//   ....[0]....
.L_36:
        /*002c*/ 	.word	0x00001c80


	//   ....[1]....
        /*0030*/ 	.word	0x00003360


	//----- nvinfo : EIATTR_CRS_STACK_SIZE
	.align		4
.L_37:
        /*0034*/ 	.byte	0x04, 0x1e
        /*0036*/ 	.short	(.L_39 - .L_38)
.L_38:
        /*0038*/ 	.word	0x00000000


	//----- nvinfo : EIATTR_CBANK_PARAM_SIZE
	.align		4
.L_39:
        /*003c*/ 	.byte	0x03, 0x19
        /*003e*/ 	.short	0x0088


	//----- nvinfo : EIATTR_PARAM_CBANK
	.align		4
        /*0040*/ 	.byte	0x04, 0x0a
        /*0042*/ 	.short	(.L_41 - .L_40)
	.align		4
.L_40:
        /*0044*/ 	.word	index@(.nv.constant0._Z9RK4_step43GFS)
        /*0048*/ 	.short	0x0380
        /*004a*/ 	.short	0x0088


	//----- nvinfo : EIATTR_SW_WAR
	.align		4
.L_41:
        /*004c*/ 	.byte	0x04, 0x36
        /*004e*/ 	.short	(.L_43 - .L_42)
.L_42:
        /*0050*/ 	.word	0x00000008
.L_43:


//--------------------- .nv.info._Z9RK4_step33GFS --------------------------
	.section	.nv.info._Z9RK4_step33GFS,"",@"SHT_CUDA_INFO"
	.sectionflags	@""
	.align	4


	//----- nvinfo : EIATTR_CUDA_API_VERSION
	.align		4
        /*0000*/ 	.byte	0x04, 0x37
        /*0002*/ 	.short	(.L_45 - .L_44)
.L_44:
        /*0004*/ 	.word	0x00000082


	//----- nvinfo : EIATTR_KPARAM_INFO
	.align		4
.L_45:
        /*0008*/ 	.byte	0x04, 0x17
        /*000a*/ 	.short	(.L_47 - .L_46)
.L_46:
        /*000c*/ 	.word	0x00000000
        /*0010*/ 	.short	0x0000
        /*0012*/ 	.short	0x0000
        /*0014*/ 	.byte	0x00, 0xf0, 0x21, 0x02


	//----- nvinfo : EIATTR_SPARSE_MMA_MASK
	.align		4
.L_47:
        /*0018*/ 	.byte	0x03, 0x50
        /*001a*/ 	.short	0x0000


	//----- nvinfo : EIATTR_MAXREG_COUNT
	.align		4
        /*001c*/ 	.byte	0x03, 0x1b
        /*001e*/ 	.short	0x00ff


	//----- nvinfo : EIATTR_MERCURY_ISA_VERSION
	.align		4
        /*0020*/ 	.byte	0x03, 0x5f
        /*0022*/ 	.short	0x0101


	//----- nvinfo : EIATTR_VRC_CTA_INIT_COUNT
	.align		4
        /*0024*/ 	.byte	0x02, 0x4a
	.zero		1
	.zero		1


	//----- nvinfo : EIATTR_EXIT_INSTR_OFFSETS
	.align		4
        /*0028*/ 	.byte	0x04, 0x1c
        /*002a*/ 	.short	(.L_49 - .L_48)


	//   ....[0]....
.L_48:
        /*002c*/ 	.word	0x00001c40


	//   ....[1]....
        /*0030*/ 	.word	0x00002350


	//----- nvinfo : EIATTR_CRS_STACK_SIZE
	.align		4
.L_49:
        /*0034*/ 	.byte	0x04, 0x1e
        /*0036*/ 	.short	(.L_51 - .L_50)
.L_50:
        /*0038*/ 	.word	0x00000000


	//----- nvinfo : EIATTR_CBANK_PARAM_SIZE
	.align		4
.L_51:
        /*003c*/ 	.byte	0x03, 0x19
        /*003e*/ 	.short	0x0088


	//----- nvinfo : EIATTR_PARAM_CBANK
	.align		4
        /*0040*/ 	.byte	0x04, 0x0a
        /*0042*/ 	.short	(.L_53 - .L_52)
	.align		4
.L_52:
        /*0044*/ 	.word	index@(.nv.constant0._Z9RK4_step33GFS)
        /*0048*/ 	.short	0x0380
        /*004a*/ 	.short	0x0088


	//----- nvinfo : EIATTR_SW_WAR
	.align		4
.L_53:
        /*004c*/ 	.byte	0x04, 0x36
        /*004e*/ 	.short	(.L_55 - .L_54)
.L_54:
        /*0050*/ 	.word	0x00000008
.L_55:


//--------------------- .nv.info._Z9RK4_step23GFS --------------------------
	.section	.nv.info._Z9RK4_step23GFS,"",@"SHT_CUDA_INFO"
	.sectionflags	@""
	.align	4


	//----- nvinfo : EIATTR_CUDA_API_VERSION
	.align		4
        /*0000*/ 	.byte	0x04, 0x37
        /*0002*/ 	.short	(.L_57 - .L_56)
.L_56:
        /*0004*/ 	.word	0x00000082


	//----- nvinfo : EIATTR_KPARAM_INFO
	.align		4
.L_57:
        /*0008*/ 	.byte	0x04, 0x17
        /*000a*/ 	.short	(.L_59 - .L_58)
.L_58:
        /*000c*/ 	.word	0x00000000
        /*0010*/ 	.short	0x0000
        /*0012*/ 	.short	0x0000
        /*0014*/ 	.byte	0x00, 0xf0, 0x21, 0x02


	//----- nvinfo : EIATTR_SPARSE_MMA_MASK
	.align		4
.L_59:
        /*0018*/ 	.byte	0x03, 0x50
        /*001a*/ 	.short	0x0000


	//----- nvinfo : EIATTR_MAXREG_COUNT
	.align		4
        /*001c*/ 	.byte	0x03, 0x1b
        /*001e*/ 	.short	0x00ff


	//----- nvinfo : EIATTR_MERCURY_ISA_VERSION
	.align		4
        /*0020*/ 	.byte	0x03, 0x5f
        /*0022*/ 	.short	0x0101


	//----- nvinfo : EIATTR_VRC_CTA_INIT_COUNT
	.align		4
        /*0024*/ 	.byte	0x02, 0x4a
	.zero		1
	.zero		1


	//----- nvinfo : EIATTR_EXIT_INSTR_OFFSETS
	.align		4
        /*0028*/ 	.byte	0x04, 0x1c
        /*002a*/ 	.short	(.L_61 - .L_60)


	//   ....[0]....
.L_60:
        /*002c*/ 	.word	0x00001c40


	//   ....[1]....
        /*0030*/ 	.word	0x00002350


	//----- nvinfo : EIATTR_CRS_STACK_SIZE
	.align		4
.L_61:
        /*0034*/ 	.byte	0x04, 0x1e
        /*0036*/ 	.short	(.L_63 - .L_62)
.L_62:
        /*0038*/ 	.word	0x00000000


	//----- nvinfo : EIATTR_CBANK_PARAM_SIZE
	.align		4
.L_63:
        /*003c*/ 	.byte	0x03, 0x19
        /*003e*/ 	.short	0x0088


	//----- nvinfo : EIATTR_PARAM_CBANK
	.align		4
        /*0040*/ 	.byte	0x04, 0x0a
        /*0042*/ 	.short	(.L_65 - .L_64)
	.align		4
.L_64:
        /*0044*/ 	.word	index@(.nv.constant0._Z9RK4_step23GFS)
        /*0048*/ 	.short	0x0380
        /*004a*/ 	.short	0x0088


	//----- nvinfo : EIATTR_SW_WAR
	.align		4
.L_65:
        /*004c*/ 	.byte	0x04, 0x36
        /*004e*/ 	.short	(.L_67 - .L_66)
.L_66:
        /*0050*/ 	.word	0x00000008
.L_67:


//--------------------- .nv.info._Z9RK4_step13GFS --------------------------
	.section	.nv.info._Z9RK4_step13GFS,"",@"SHT_CUDA_INFO"
	.sectionflags	@""
	.align	4


	//----- nvinfo : EIATTR_CUDA_API_VERSION
	.align		4
        /*0000*/ 	.byte	0x04, 0x37
        /*0002*/ 	.short	(.L_69 - .L_68)
.L_68:
        /*0004*/ 	.word	0x00000082


	//----- nvinfo : EIATTR_KPARAM_INFO
	.align		4
.L_69:
        /*0008*/ 	.byte	0x04, 0x17
        /*000a*/ 	.short	(.L_71 - .L_70)
.L_70:
        /*000c*/ 	.word	0x00000000
        /*0010*/ 	.short	0x0000
        /*0012*/ 	.short	0x0000
        /*0014*/ 	.byte	0x00, 0xf0, 0x21, 0x02


	//----- nvinfo : EIATTR_SPARSE_MMA_MASK
	.align		4
.L_71:
        /*0018*/ 	.byte	0x03, 0x50
        /*001a*/ 	.short	0x0000


	//----- nvinfo : EIATTR_MAXREG_COUNT
	.align		4
        /*001c*/ 	.byte	0x03, 0x1b
        /*001e*/ 	.short	0x00ff


	//----- nvinfo : EIATTR_MERCURY_ISA_VERSION
	.align		4
        /*0020*/ 	.byte	0x03, 0x5f
        /*0022*/ 	.short	0x0101


	//----- nvinfo : EIATTR_VRC_CTA_INIT_COUNT
	.align		4
        /*0024*/ 	.byte	0x02, 0x4a
	.zero		1
	.zero		1


	//----- nvinfo : EIATTR_EXIT_INSTR_OFFSETS
	.align		4
        /*0028*/ 	.byte	0x04, 0x1c
        /*002a*/ 	.short	(.L_73 - .L_72)


	//   ....[0]....
.L_72:
        /*002c*/ 	.word	0x00002250


	//   ....[1]....
        /*0030*/ 	.word	0x00002960


	//----- nvinfo : EIATTR_CRS_STACK_SIZE
	.align		4
.L_73:
        /*0034*/ 	.byte	0x04, 0x1e
        /*0036*/ 	.short	(.L_75 - .L_74)
.L_74:
        /*0038*/ 	.word	0x00000000


	//----- nvinfo : EIATTR_CBANK_PARAM_SIZE
	.align		4
.L_75:
        /*003c*/ 	.byte	0x03, 0x19
        /*003e*/ 	.short	0x0088


	//----- nvinfo : EIATTR_PARAM_CBANK
	.align		4
        /*0040*/ 	.byte	0x04, 0x0a
        /*0042*/ 	.short	(.L_77 - .L_76)
	.align		4
.L_76:
        /*0044*/ 	.word	index@(.nv.constant0._Z9RK4_step13GFS)
        /*0048*/ 	.short	0x0380
        /*004a*/ 	.short	0x0088


	//----- nvinfo : EIATTR_SW_WAR
	.align		4
.L_77:
        /*004c*/ 	.byte	0x04, 0x36
        /*004e*/ 	.short	(.L_79 - .L_78)
.L_78:
        /*0050*/ 	.word	0x00000008
.L_79:


//--------------------- .nv.callgraph             --------------------------
	.section	.nv.callgraph,"",@"SHT_CUDA_CALLGRAPH"
	.align	4
	.sectionentsize	8
	.align		4
        /*0000*/ 	.word	0x00000000
	.align		4
        /*0004*/ 	.word	0xffffffff
	.align		4
        /*0008*/ 	.word	0x00000000
	.align		4
        /*000c*/ 	.word	0xfffffffe
	.align		4
        /*0010*/ 	.word	0x00000000
	.align		4
        /*0014*/ 	.word	0xfffffffd
	.align		4
        /*0018*/ 	.word	0x00000000
	.align		4
        /*001c*/ 	.word	0xfffffffc


//--------------------- .text._Z9RK4_step43GFS    --------------------------
	.section	.text._Z9RK4_step43GFS,"ax",@progbits
	.align	128
        .global         _Z9RK4_step43GFS
        .type           _Z9RK4_step43GFS,@function
        .size           _Z9RK4_step43GFS,(.L_x_137 - _Z9RK4_step43GFS)
        .other          _Z9RK4_step43GFS,@"STO_CUDA_ENTRY STV_DEFAULT"
_Z9RK4_step43GFS:
.text._Z9RK4_step43GFS:
[----:B------:R-:W-:Y:S01]  /*0000*/  LDC R1, c[0x0][0x37c] ;  /* 0x0000df00ff017b82 */ /* 0x000fe20000000800 */
[----:B------:R-:W0:Y:S07]  /*0010*/  S2R R11, SR_TID.X ;  /* 0x00000000000b7919 */ /* 0x000e2e0000002100 */
[----:B------:R-:W1:Y:S01]  /*0020*/  S2UR UR4, SR_CTAID.X ;  /* 0x00000000000479c3 */ /* 0x000e620000002500 */
[----:B------:R-:W1:Y:S01]  /*0030*/  LDCU UR5, c[0x0][0x360] ;  /* 0x00006c00ff0577ac */ /* 0x000e620008000800 */
[----:B------:R-:W-:Y:S01]  /*0040*/  BSSY.RECONVERGENT B1, `(.L_x_0) ;  /* 0x00001c1000017945 */ /* 0x000fe20003800200 */
[----:B------:R-:W2:Y:S05]  /*0050*/  LDCU.64 UR6, c[0x0][0x358] ;  /* 0x00006b00ff0677ac */ /* 0x000eaa0008000a00 */
[----:B------:R-:W3:Y:S01]  /*0060*/  LDC R13, c[0x0][0x384] ;  /* 0x0000e100ff0d7b82 */ /* 0x000ee20000000800 */
[----:B------:R-:W4:Y:S07]  /*0070*/  LDCU UR8, c[0x0][0x384] ;  /* 0x00007080ff0877ac */ /* 0x000f2e0008000800 */
[----:B------:R-:W5:Y:S01]  /*0080*/  LDC R9, c[0x0][0x370] ;  /* 0x0000dc00ff097b82 */ /* 0x000f620000000800 */
[----:B-1----:R-:W-:-:S06]  /*0090*/  UIMAD UR4, UR4, UR5, URZ ;  /* 0x00000005040472a4 */ /* 0x002fcc000f8e02ff */
[----:B0-----:R-:W-:-:S05]  /*00a0*/  VIADD R10, R11, UR4 ;  /* 0x000000040b0a7c36 */ /* 0x001fca0008000000 */
[----:B---3--:R-:W-:Y:S01]  /*00b0*/  ISETP.GE.AND P0, PT, R10, R13, PT ;  /* 0x0000000d0a00720c */ /* 0x008fe20003f06270 */
[----:B-----5:R-:W-:-:S12]  /*00c0*/  IMAD R9, R9, UR5, RZ ;  /* 0x0000000509097c24 */ /* 0x020fd8000f8e02ff */
[----:B--2-4-:R-:W-:Y:S05]  /*00d0*/  @P0 BRA `(.L_x_1) ;  /* 0x0000001800dc0947 */ /* 0x014fea0003800000 */
[----:B------:R-:W0:Y:S01]  /*00e0*/  I2F.U32.RP R4, R9 ;  /* 0x0000000900047306 */ /* 0x000e220000209000 */
[----:B------:R-:W-:Y:S01]  /*00f0*/  IMAD.IADD R0, R10, 0x1, R9 ;  /* 0x000000010a007824 */ /* 0x000fe200078e0209 */
[----:B------:R-:W-:Y:S01]  /*0100*/  IADD3 R15, PT, PT, RZ, -R9, RZ ;  /* 0x80000009ff0f7210 */ /* 0x000fe20007ffe0ff */
[----:B------:R-:W-:Y:S01]  /*0110*/  BSSY.RECONVERGENT B2, `(.L_x_2) ;  /* 0x000007c000027945 */ /* 0x000fe20003800200 */
[----:B------:R-:W-:Y:S01]  /*0120*/  ISETP.NE.U32.AND P2, PT, R9, RZ, PT ;  /* 0x000000ff0900720c */ /* 0x000fe20003f45070 */
[----:B------:R-:W-:Y:S01]  /*0130*/  VIADD R8, R13, 0xfffffffe ;  /* 0xfffffffe0d087836 */ /* 0x000fe20000000000 */
[CC--:B------:R-:W-:Y:S02]  /*0140*/  ISETP.GE.AND P0, PT, R0.reuse, R13.reuse, PT ;  /* 0x0000000d0000720c */ /* 0x0c0fe40003f06270 */
[----:B------:R-:W-:Y:S02]  /*0150*/  VIMNMX R5, PT, PT, R0, R13, !PT ;  /* 0x0000000d00057248 */ /* 0x000fe40007fe0100 */
[----:B------:R-:W-:-:S02]  /*0160*/  SEL R7, RZ, 0x1, P0 ;  /* 0x00000001ff077807 */ /* 0x000fc40000000000 */
[----:B------:R-:W-:Y:S02]  /*0170*/  MOV R6, R10 ;  /* 0x0000000a00067202 */ /* 0x000fe40000000f00 */
[----:B------:R-:W-:Y:S01]  /*0180*/  IADD3 R0, PT, PT, R5, -R0, -R7 ;  /* 0x8000000005007210 */ /* 0x000fe20007ffe807 */
[----:B0-----:R-:W0:Y:S02]  /*0190*/  MUFU.RCP R4, R4 ;  /* 0x0000000400047308 */ /* 0x001e240000001000 */
[----:B0-----:R-:W-:-:S06]  /*01a0*/  VIADD R2, R4, 0xffffffe ;  /* 0x0ffffffe04027836 */ /* 0x001fcc0000000000 */
[----:B------:R0:W1:Y:S02]  /*01b0*/  F2I.FTZ.U32.TRUNC.NTZ R3, R2 ;  /* 0x0000000200037305 */ /* 0x000064000021f000 */
[----:B0-----:R-:W-:Y:S02]  /*01c0*/  IMAD.MOV.U32 R2, RZ, RZ, RZ ;  /* 0x000000ffff027224 */ /* 0x001fe400078e00ff */
[----:B-1----:R-:W-:-:S04]  /*01d0*/  IMAD R15, R15, R3, RZ ;  /* 0x000000030f0f7224 */ /* 0x002fc800078e02ff */
[----:B------:R-:W-:Y:S02]  /*01e0*/  IMAD.HI.U32 R3, R3, R15, R2 ;  /* 0x0000000f03037227 */ /* 0x000fe400078e0002 */
[----:B------:R-:W0:Y:S04]  /*01f0*/  LDC.64 R14, c[0x0][0x388] ;  /* 0x0000e200ff0e7b82 */ /* 0x000e280000000a00 */
[----:B------:R-:W-:-:S05]  /*0200*/  IMAD.HI.U32 R2, R3, R0, RZ ;  /* 0x0000000003027227 */ /* 0x000fca00078e00ff */
[----:B------:R-:W-:-:S05]  /*0210*/  IADD3 R3, PT, PT, -R2, RZ, RZ ;  /* 0x000000ff02037210 */ /* 0x000fca0007ffe1ff */
[----:B------:R-:W-:-:S05]  /*0220*/  IMAD R0, R9, R3, R0 ;  /* 0x0000000309007224 */ /* 0x000fca00078e0200 */
[----:B------:R-:W-:Y:S01]  /*0230*/  ISETP.GE.U32.AND P0, PT, R0, R9, PT ;  /* 0x000000090000720c */ /* 0x000fe20003f06070 */
[----:B0-----:R-:W-:-:S12]  /*0240*/  DMUL R14, R14, R14 ;  /* 0x0000000e0e0e7228 */ /* 0x001fd80000000000 */
[----:B------:R-:W-:Y:S02]  /*0250*/  @P0 IMAD.IADD R0, R0, 0x1, -R9 ;  /* 0x0000000100000824 */ /* 0x000fe400078e0a09 */
[----:B------:R-:W-:-:S03]  /*0260*/  @P0 VIADD R2, R2, 0x1 ;  /* 0x0000000102020836 */ /* 0x000fc60000000000 */
[----:B------:R-:W-:-:S13]  /*0270*/  ISETP.GE.U32.AND P1, PT, R0, R9, PT ;  /* 0x000000090000720c */ /* 0x000fda0003f26070 */
[----:B------:R-:W-:Y:S02]  /*0280*/  @P1 IADD3 R2, PT, PT, R2, 0x1, RZ ;  /* 0x0000000102021810 */ /* 0x000fe40007ffe0ff */
[----:B------:R-:W-:-:S05]  /*0290*/  @!P2 LOP3.LUT R2, RZ, R9, RZ, 0x33, !PT ;  /* 0x00000009ff02a212 */ /* 0x000fca00078e33ff */
[----:B------:R-:W-:-:S05]  /*02a0*/  IMAD.IADD R7, R7, 0x1, R2 ;  /* 0x0000000107077824 */ /* 0x000fca00078e0202 */
[----:B------:R-:W-:-:S04]  /*02b0*/  LOP3.LUT R0, R7, 0x3, RZ, 0xc0, !PT ;  /* 0x0000000307007812 */ /* 0x000fc800078ec0ff */
[----:B------:R-:W-:-:S13]  /*02c0*/  ISETP.NE.AND P0, PT, R0, 0x3, PT ;  /* 0x000000030000780c */ /* 0x000fda0003f05270 */
[----:B------:R-:W-:Y:S05]  /*02d0*/  @!P0 BRA `(.L_x_3) ;  /* 0x00000004007c8947 */ /* 0x000fea0003800000 */
[----:B------:R-:W0:Y:S01]  /*02e0*/  LDC.64 R18, c[0x0][0x3a0] ;  /* 0x0000e800ff127b82 */ /* 0x000e220000000a00 */
[----:B------:R-:W-:Y:S01]  /*02f0*/  VIADD R0, R7, 0x1 ;  /* 0x0000000107007836 */ /* 0x000fe20000000000 */
[----:B------:R-:W-:Y:S01]  /*0300*/  BSSY.RECONVERGENT B3, `(.L_x_4) ;  /* 0x000005b000037945 */ /* 0x000fe20003800200 */
[----:B------:R-:W-:Y:S01]  /*0310*/  IADD3 R5, PT, PT, R13, UR4, R11 ;  /* 0x000000040d057c10 */ /* 0x000fe2000fffe00b */
[----:B------:R-:W-:Y:S01]  /*0320*/  VIADD R6, R10, 0xfffffffc ;  /* 0xfffffffc0a067836 */ /* 0x000fe20000000000 */
[----:B------:R-:W-:Y:S02]  /*0330*/  MOV R3, R10 ;  /* 0x0000000a00037202 */ /* 0x000fe40000000f00 */
[----:B------:R-:W-:-:S05]  /*0340*/  LOP3.LUT R0, R0, 0x3, RZ, 0xc0, !PT ;  /* 0x0000000300007812 */ /* 0x000fca00078ec0ff */
[----:B------:R-:W-:-:S07]  /*0350*/  IMAD.MOV R4, RZ, RZ, -R0 ;  /* 0x000000ffff047224 */ /* 0x000fce00078e0a00 */
.L_x_7:
[----:B------:R-:W1:Y:S02]  /*0360*/  LDC.64 R12, c[0x0][0x3d8] ;  /* 0x0000f600ff0c7b82 */ /* 0x000e640000000a00 */
[----:B-1----:R-:W-:-:S06]  /*0370*/  IMAD.WIDE R12, R3, 0x8, R12 ;  /* 0x00000008030c7825 */ /* 0x002fcc00078e020c */
[----:B------:R-:W2:Y:S01]  /*0380*/  LDG.E.64 R12, desc[UR6][R12.64] ;  /* 0x000000060c0c7981 */ /* 0x000ea2000c1e1b00 */
[-C--:B------:R-:W-:Y:S01]  /*0390*/  IABS R21, R8.reuse ;  /* 0x0000000800157213 */ /* 0x080fe20000000000 */
[----:B------:R-:W-:Y:S01]  /*03a0*/  VIADD R0, R6, 0x4 ;  /* 0x0000000406007836 */ /* 0x000fe20000000000 */
[----:B------:R-:W-:Y:S01]  /*03b0*/  IABS R22, R8 ;  /* 0x0000000800167213 */ /* 0x000fe20000000000 */
[----:B------:R-:W-:Y:S01]  /*03c0*/  VIADD R11, R5, 0xfffffffc ;  /* 0xfffffffc050b7836 */ /* 0x000fe20000000000 */
[----:B------:R-:W1:Y:S01]  /*03d0*/  I2F.RP R2, R21 ;  /* 0x0000001500027306 */ /* 0x000e620000209400 */
[----:B0-----:R-:W-:-:S03]  /*03e0*/  IMAD.WIDE R28, R3, 0x8, R18 ;  /* 0x00000008031c7825 */ /* 0x001fc600078e0212 */
[----:B------:R-:W-:-:S04]  /*03f0*/  IABS R24, R11 ;  /* 0x0000000b00187213 */ /* 0x000fc80000000000 */
[----:B-1----:R-:W0:Y:S02]  /*0400*/  MUFU.RCP R2, R2 ;  /* 0x0000000200027308 */ /* 0x002e240000001000 */
[----:B0-----:R-:W-:-:S06]  /*0410*/  VIADD R16, R2, 0xffffffe ;  /* 0x0ffffffe02107836 */ /* 0x001fcc0000000000 */
[----:B------:R0:W1:Y:S02]  /*0420*/  F2I.FTZ.U32.TRUNC.NTZ R17, R16 ;  /* 0x0000001000117305 */ /* 0x000064000021f000 */
[----:B0-----:R-:W-:Y:S01]  /*0430*/  HFMA2 R16, -RZ, RZ, 0, 0 ;  /* 0x00000000ff107431 */ /* 0x001fe200000001ff */
[----:B-1----:R-:W-:-:S05]  /*0440*/  IADD3 R20, PT, PT, RZ, -R17, RZ ;  /* 0x80000011ff147210 */ /* 0x002fca0007ffe0ff */
[----:B------:R-:W-:Y:S01]  /*0450*/  IMAD R23, R20, R21, RZ ;  /* 0x0000001514177224 */ /* 0x000fe200078e02ff */
[----:B------:R-:W-:-:S03]  /*0460*/  IABS R20, R0 ;  /* 0x0000000000147213 */ /* 0x000fc60000000000 */
[----:B------:R-:W-:-:S04]  /*0470*/  IMAD.HI.U32 R17, R17, R23, R16 ;  /* 0x0000001711117227 */ /* 0x000fc800078e0010 */
[----:B------:R-:W-:Y:S01]  /*0480*/  IMAD.MOV.U32 R16, RZ, RZ, R20 ;  /* 0x000000ffff107224 */ /* 0x000fe200078e0014 */
[----:B------:R-:W-:Y:S01]  /*0490*/  MOV R20, R24 ;  /* 0x0000001800147202 */ /* 0x000fe20000000f00 */
[----:B------:R-:W-:Y:S02]  /*04a0*/  IMAD.MOV R23, RZ, RZ, -R22 ;  /* 0x000000ffff177224 */ /* 0x000fe400078e0a16 */
[----:B------:R-:W-:-:S04]  /*04b0*/  IMAD.HI.U32 R2, R17, R16, RZ ;  /* 0x0000001011027227 */ /* 0x000fc800078e00ff */
[----:B------:R-:W-:-:S04]  /*04c0*/  IMAD.HI.U32 R17, R17, R20, RZ ;  /* 0x0000001411117227 */ /* 0x000fc800078e00ff */
[-C--:B------:R-:W-:Y:S02]  /*04d0*/  IMAD R2, R2, R23.reuse, R16 ;  /* 0x0000001702027224 */ /* 0x080fe400078e0210 */
[----:B------:R-:W-:Y:S02]  /*04e0*/  IMAD R20, R17, R23, R20 ;  /* 0x0000001711147224 */ /* 0x000fe400078e0214 */
[----:B------:R-:W0:Y:S01]  /*04f0*/  LDC.64 R16, c[0x0][0x3c8] ;  /* 0x0000f200ff107b82 */ /* 0x000e220000000a00 */
[C---:B------:R-:W-:Y:S02]  /*0500*/  ISETP.GT.U32.AND P0, PT, R21.reuse, R2, PT ;  /* 0x000000021500720c */ /* 0x040fe40003f04070 */
[----:B------:R-:W-:-:S11]  /*0510*/  ISETP.GT.U32.AND P1, PT, R21, R20, PT ;  /* 0x000000141500720c */ /* 0x000fd60003f24070 */
[--C-:B------:R-:W-:Y:S01]  /*0520*/  @!P0 IMAD.IADD R2, R2, 0x1, -R21.reuse ;  /* 0x0000000102028824 */ /* 0x100fe200078e0a15 */
[----:B------:R-:W-:Y:S01]  /*0530*/  ISETP.GE.AND P0, PT, R0, RZ, PT ;  /* 0x000000ff0000720c */ /* 0x000fe20003f06270 */
[----:B------:R-:W-:Y:S01]  /*0540*/  @!P1 IMAD.IADD R20, R20, 0x1, -R21 ;  /* 0x0000000114149824 */ /* 0x000fe200078e0a15 */
[----:B------:R-:W-:Y:S02]  /*0550*/  ISETP.GE.AND P1, PT, R11, RZ, PT ;  /* 0x000000ff0b00720c */ /* 0x000fe40003f26270 */
[C---:B------:R-:W-:Y:S02]  /*0560*/  ISETP.GT.U32.AND P2, PT, R21.reuse, R2, PT ;  /* 0x000000021500720c */ /* 0x040fe40003f44070 */
[----:B------:R-:W-:Y:S02]  /*0570*/  ISETP.GT.U32.AND P3, PT, R21, R20, PT ;  /* 0x000000141500720c */ /* 0x000fe40003f64070 */
[----:B------:R-:W-:Y:S01]  /*0580*/  LOP3.LUT R11, RZ, R8, RZ, 0x33, !PT ;  /* 0x00000008ff0b7212 */ /* 0x000fe200078e33ff */
[----:B0-----:R-:W-:-:S08]  /*0590*/  IMAD.WIDE R30, R3, 0x8, R16 ;  /* 0x00000008031e7825 */ /* 0x001fd000078e0210 */
[----:B------:R-:W-:Y:S02]  /*05a0*/  @!P2 IADD3 R2, PT, PT, R2, -R21, RZ ;  /* 0x800000150202a210 */ /* 0x000fe40007ffe0ff */
[----:B------:R-:W-:Y:S01]  /*05b0*/  @!P3 IMAD.IADD R20, R20, 0x1, -R21 ;  /* 0x000000011414b824 */ /* 0x000fe200078e0a15 */
[----:B------:R-:W-:Y:S02]  /*05c0*/  ISETP.NE.AND P2, PT, R8, RZ, PT ;  /* 0x000000ff0800720c */ /* 0x000fe40003f45270 */
[----:B------:R-:W-:Y:S02]  /*05d0*/  @!P0 IMAD.MOV R2, RZ, RZ, -R2 ;  /* 0x000000ffff028224 */ /* 0x000fe400078e0a02 */
[----:B------:R-:W-:-:S03]  /*05e0*/  @!P1 IADD3 R20, PT, PT, -R20, RZ, RZ ;  /* 0x000000ff14149210 */ /* 0x000fc60007ffe1ff */
[C---:B------:R-:W-:Y:S02]  /*05f0*/  SEL R23, R11.reuse, R2, !P2 ;  /* 0x000000020b177207 */ /* 0x040fe40005000000 */
[----:B------:R-:W-:-:S03]  /*0600*/  SEL R21, R11, R20, !P2 ;  /* 0x000000140b157207 */ /* 0x000fc60005000000 */
[----:B------:R-:W-:-:S04]  /*0610*/  IMAD.WIDE R16, R23, 0x8, R18 ;  /* 0x0000000817107825 */ /* 0x000fc800078e0212 */
[----:B------:R-:W-:Y:S01]  /*0620*/  IMAD.WIDE R20, R21, 0x8, R18 ;  /* 0x0000000815147825 */ /* 0x000fe200078e0212 */
[----:B--2---:R0:W-:Y:S04]  /*0630*/  STG.E.64 desc[UR6][R30.64], R12 ;  /* 0x0000000c1e007986 */ /* 0x0041e8000c101b06 */
[----:B------:R-:W2:Y:S04]  /*0640*/  LDG.E.64 R22, desc[UR6][R28.64] ;  /* 0x000000061c167981 */ /* 0x000ea8000c1e1b00 */
[----:B------:R-:W0:Y:S04]  /*0650*/  LDG.E.64 R16, desc[UR6][R16.64+0x8] ;  /* 0x0000080610107981 */ /* 0x000e28000c1e1b00 */
[----:B------:R-:W0:Y:S01]  /*0660*/  LDG.E.64 R20, desc[UR6][R20.64+0x8] ;  /* 0x0000080614147981 */ /* 0x000e22000c1e1b00 */
[----:B------:R-:W1:Y:S01]  /*0670*/  MUFU.RCP64H R25, R15 ;  /* 0x0000000f00197308 */ /* 0x000e620000001800 */
[----:B------:R-:W-:Y:S01]  /*0680*/  IMAD.MOV.U32 R24, RZ, RZ, 0x1 ;  /* 0x00000001ff187424 */ /* 0x000fe200078e00ff */
[----:B------:R-:W-:Y:S05]  /*0690*/  BSSY.RECONVERGENT B4, `(.L_x_5) ;  /* 0x000001a000047945 */ /* 0x000fea0003800200 */
[----:B-1----:R-:W-:-:S08]  /*06a0*/  DFMA R26, R24, -R14, 1 ;  /* 0x3ff00000181a742b */ /* 0x002fd0000000080e */
[----:B------:R-:W-:-:S08]  /*06b0*/  DFMA R26, R26, R26, R26 ;  /* 0x0000001a1a1a722b */ /* 0x000fd0000000001a */
[----:B------:R-:W-:-:S08]  /*06c0*/  DFMA R26, R24, R26, R24 ;  /* 0x0000001a181a722b */ /* 0x000fd00000000018 */
[----:B------:R-:W-:-:S08]  /*06d0*/  DFMA R24, R26, -R14, 1 ;  /* 0x3ff000001a18742b */ /* 0x000fd0000000080e */
[----:B------:R-:W-:Y:S02]  /*06e0*/  DFMA R24, R26, R24, R26 ;  /* 0x000000181a18722b */ /* 0x000fe4000000001a */
[----:B--2---:R-:W-:Y:S02]  /*06f0*/  DADD R22, R22, R22 ;  /* 0x0000000016167229 */ /* 0x004fe40000000016 */
[----:B0-----:R-:W-:Y:S01]  /*0700*/  DADD R12, R16, R20 ;  /* 0x00000000100c7229 */ /* 0x001fe20000000014 */
[----:B------:R-:W0:Y:S07]  /*0710*/  LDC.64 R20, c[0x0][0x400] ;  /* 0x00010000ff147b82 */ /* 0x000e2e0000000a00 */
[----:B------:R-:W-:-:S08]  /*0720*/  DADD R22, R12, -R22 ;  /* 0x000000000c167229 */ /* 0x000fd00000000816 */
[----:B------:R-:W-:Y:S02]  /*0730*/  DMUL R12, R22, R24 ;  /* 0x00000018160c7228 */ /* 0x000fe40000000000 */
[----:B------:R-:W-:-:S06]  /*0740*/  FSETP.GEU.AND P1, PT, |R23|, 6.5827683646048100446e-37, PT ;  /* 0x036000001700780b */ /* 0x000fcc0003f2e200 */
[----:B------:R-:W-:-:S08]  /*0750*/  DFMA R16, R12, -R14, R22 ;  /* 0x8000000e0c10722b */ /* 0x000fd00000000016 */
[----:B------:R-:W-:Y:S01]  /*0760*/  DFMA R12, R24, R16, R12 ;  /* 0x00000010180c722b */ /* 0x000fe2000000000c */
[----:B0-----:R-:W-:-:S09]  /*0770*/  IMAD.WIDE R16, R3, 0x8, R20 ;  /* 0x0000000803107825 */ /* 0x001fd200078e0214 */
[----:B------:R-:W-:-:S05]  /*0780*/  FFMA R0, RZ, R15, R13 ;  /* 0x0000000fff007223 */ /* 0x000fca000000000d */
[----:B------:R-:W-:-:S13]  /*0790*/  FSETP.GT.AND P0, PT, |R0|, 1.469367938527859385e-39, PT ;  /* 0x001000000000780b */ /* 0x000fda0003f04200 */
[----:B------:R-:W-:Y:S05]  /*07a0*/  @P0 BRA P1, `(.L_x_6) ;  /* 0x0000000000200947 */ /* 0x000fea0000800000 */
[----:B------:R-:W-:Y:S01]  /*07b0*/  IMAD.MOV.U32 R2, RZ, RZ, R22 ;  /* 0x000000ffff027224 */ /* 0x000fe200078e0016 */
[----:B------:R-:W-:Y:S01]  /*07c0*/  MOV R0, R23 ;  /* 0x0000001700007202 */ /* 0x000fe20000000f00 */
[----:B------:R-:W-:Y:S01]  /*07d0*/  IMAD.MOV.U32 R13, RZ, RZ, R14 ;  /* 0x000000ffff0d7224 */ /* 0x000fe200078e000e */
[----:B------:R-:W-:Y:S01]  /*07e0*/  MOV R11, 0x810 ;  /* 0x00000810000b7802 */ /* 0x000fe20000000f00 */
[----:B------:R-:W-:-:S07]  /*07f0*/  IMAD.MOV.U32 R12, RZ, RZ, R15 ;  /* 0x000000ffff0c7224 */ /* 0x000fce00078e000f */
[----:B------:R-:W-:Y:S05]  /*0800*/  CALL.REL.NOINC `($__internal_0_$__cuda_sm20_div_rn_f64_full) ;  /* 0x0000002800d87944 */ /* 0x000fea0003c00000 */
[----:B------:R-:W-:Y:S01]  /*0810*/  MOV R12, R2 ;  /* 0x00000002000c7202 */ /* 0x000fe20000000f00 */
[----:B------:R-:W-:-:S07]  /*0820*/  IMAD.MOV.U32 R13, RZ, RZ, R0 ;  /* 0x000000ffff0d7224 */ /* 0x000fce00078e0000 */
.L_x_6:
[----:B------:R-:W-:Y:S05]  /*0830*/  BSYNC.RECONVERGENT B4 ;  /* 0x0000000000047941 */ /* 0x000fea0003800200 */
.L_x_5:
[----:B------:R1:W-:Y:S01]  /*0840*/  STG.E.64 desc[UR6][R16.64], R12 ;  /* 0x0000000c10007986 */ /* 0x0003e2000c101b06 */
[----:B------:R-:W-:Y:S01]  /*0850*/  VIADD R4, R4, 0x1 ;  /* 0x0000000104047836 */ /* 0x000fe20000000000 */
[C---:B------:R-:W-:Y:S01]  /*0860*/  IADD3 R3, PT, PT, R9.reuse, R3, RZ ;  /* 0x0000000309037210 */ /* 0x040fe20007ffe0ff */
[C---:B------:R-:W-:Y:S02]  /*0870*/  IMAD.IADD R6, R9.reuse, 0x1, R6 ;  /* 0x0000000109067824 */ /* 0x040fe400078e0206 */
[----:B------:R-:W-:Y:S01]  /*0880*/  IMAD.IADD R5, R9, 0x1, R5 ;  /* 0x0000000109057824 */ /* 0x000fe200078e0205 */
[----:B------:R-:W-:-:S13]  /*0890*/  ISETP.NE.AND P0, PT, R4, RZ, PT ;  /* 0x000000ff0400720c */ /* 0x000fda0003f05270 */
[----:B-1----:R-:W-:Y:S05]  /*08a0*/  @P0 BRA `(.L_x_7) ;  /* 0xfffffff800ac0947 */ /* 0x002fea000383ffff */
[----:B------:R-:W-:Y:S05]  /*08b0*/  BSYNC.RECONVERGENT B3 ;  /* 0x0000000000037941 */ /* 0x000fea0003800200 */
.L_x_4:
[----:B------:R-:W-:-:S07]  /*08c0*/  IADD3 R6, PT, PT, R6, 0x4, RZ ;  /* 0x0000000406067810 */ /* 0x000fce0007ffe0ff */
.L_x_3:
[----:B------:R-:W-:Y:S05]  /*08d0*/  BSYNC.RECONVERGENT B2 ;  /* 0x0000000000027941 */ /* 0x000fea0003800200 */
.L_x_2:
[----:B------:R-:W0:Y:S01]  /*08e0*/  LDC R3, c[0x0][0x384] ;  /* 0x0000e100ff037b82 */ /* 0x000e220000000800 */
[----:B------:R-:W-:-:S07]  /*08f0*/  ISETP.GE.U32.AND P0, PT, R7, 0x3, PT ;  /* 0x000000030700780c */ /* 0x000fce0003f06070 */
[----:B------:R-:W1:Y:S08]  /*0900*/  LDC.64 R18, c[0x0][0x3a0] ;  /* 0x0000e800ff127b82 */ /* 0x000e700000000a00 */
[----:B------:R-:W2:Y:S08]  /*0910*/  LDC.64 R16, c[0x0][0x400] ;  /* 0x00010000ff107b82 */ /* 0x000eb00000000a00 */
[----:B------:R-:W3:Y:S01]  /*0920*/  LDC.64 R20, c[0x0][0x3c8] ;  /* 0x0000f200ff147b82 */ /* 0x000ee20000000a00 */
[----:B------:R-:W-:Y:S05]  /*0930*/  @!P0 BRA `(.L_x_1) ;  /* 0x0000001000c48947 */ /* 0x000fea0003800000 */
.L_x_16:
[----:B------:R-:W4:Y:S02]  /*0940*/  LDC.64 R28, c[0x0][0x3d8] ;  /* 0x0000f600ff1c7b82 */ /* 0x000f240000000a00 */
[----:B----4-:R-:W-:-:S05]  /*0950*/  IMAD.WIDE R28, R6, 0x8, R28 ;  /* 0x00000008061c7825 */ /* 0x010fca00078e021c */
[----:B------:R-:W4:Y:S01]  /*0960*/  LDG.E.64 R12, desc[UR6][R28.64] ;  /* 0x000000061c0c7981 */ /* 0x000f22000c1e1b00 */
[----:B------:R-:W-:Y:S01]  /*0970*/  IABS R11, R8 ;  /* 0x00000008000b7213 */ /* 0x000fe20000000000 */
[C---:B---3--:R-:W-:Y:S01]  /*0980*/  IMAD.WIDE R26, R6.reuse, 0x8, R20 ;  /* 0x00000008061a7825 */ /* 0x048fe200078e0214 */
[----:B0-----:R-:W-:Y:S02]  /*0990*/  IADD3 R4, PT, PT, R6, -0x4, R3 ;  /* 0xfffffffc06047810 */ /* 0x001fe40007ffe003 */
[----:B------:R-:W0:Y:S01]  /*09a0*/  I2F.RP R0, R11 ;  /* 0x0000000b00007306 */ /* 0x000e220000209400 */
[----:B------:R-:W-:Y:S02]  /*09b0*/  IABS R7, R6 ;  /* 0x0000000600077213 */ /* 0x000fe40000000000 */
[----:B------:R-:W-:Y:S02]  /*09c0*/  IABS R25, R4 ;  /* 0x0000000400197213 */ /* 0x000fe40000000000 */
[----:B------:R-:W-:-:S02]  /*09d0*/  IABS R24, R8 ;  /* 0x0000000800187213 */ /* 0x000fc40000000000 */
[----:B------:R-:W-:Y:S01]  /*09e0*/  LOP3.LUT R31, RZ, R8, RZ, 0x33, !PT ;  /* 0x00000008ff1f7212 */ /* 0x000fe200078e33ff */
[----:B0-----:R-:W0:Y:S02]  /*09f0*/  MUFU.RCP R0, R0 ;  /* 0x0000000000007308 */ /* 0x001e240000001000 */
[----:B0-----:R-:W-:-:S06]  /*0a00*/  VIADD R22, R0, 0xffffffe ;  /* 0x0ffffffe00167836 */ /* 0x001fcc0000000000 */
[----:B------:R0:W3:Y:S02]  /*0a10*/  F2I.FTZ.U32.TRUNC.NTZ R23, R22 ;  /* 0x0000001600177305 */ /* 0x0000e4000021f000 */
[----:B0-----:R-:W-:Y:S02]  /*0a20*/  HFMA2 R22, -RZ, RZ, 0, 0 ;  /* 0x00000000ff167431 */ /* 0x001fe400000001ff */
[----:B---3--:R-:W-:-:S04]  /*0a30*/  IMAD.MOV R2, RZ, RZ, -R23 ;  /* 0x000000ffff027224 */ /* 0x008fc800078e0a17 */
[----:B------:R-:W-:-:S04]  /*0a40*/  IMAD R5, R2, R11, RZ ;  /* 0x0000000b02057224 */ /* 0x000fc800078e02ff */
        /* <DEDUP_REMOVED lines=8> */
[----:B-1----:R-:W-:Y:S01]  /*0ad0*/  IMAD.WIDE R24, R6, 0x8, R18 ;  /* 0x0000000806187825 */ /* 0x002fe200078e0212 */
[C---:B------:R-:W-:Y:S02]  /*0ae0*/  ISETP.GT.U32.AND P0, PT, R11.reuse, R0, PT ;  /* 0x000000000b00720c */ /* 0x040fe40003f04070 */
[----:B------:R-:W-:-:S11]  /*0af0*/  ISETP.GT.U32.AND P1, PT, R11, R2, PT ;  /* 0x000000020b00720c */ /* 0x000fd60003f24070 */
[--C-:B------:R-:W-:Y:S01]  /*0b00*/  @!P0 IMAD.IADD R0, R0, 0x1, -R11.reuse ;  /* 0x0000000100008824 */ /* 0x100fe200078e0a0b */
[----:B------:R-:W-:Y:S01]  /*0b10*/  ISETP.GE.AND P0, PT, R4, RZ, PT ;  /* 0x000000ff0400720c */ /* 0x000fe20003f06270 */
[----:B------:R-:W-:Y:S01]  /*0b20*/  @!P1 IMAD.IADD R2, R2, 0x1, -R11 ;  /* 0x0000000102029824 */ /* 0x000fe200078e0a0b */
[----:B------:R-:W-:Y:S02]  /*0b30*/  ISETP.GE.AND P1, PT, R6, RZ, PT ;  /* 0x000000ff0600720c */ /* 0x000fe40003f26270 */
[C---:B------:R-:W-:Y:S02]  /*0b40*/  ISETP.GT.U32.AND P2, PT, R11.reuse, R0, PT ;  /* 0x000000000b00720c */ /* 0x040fe40003f44070 */
[----:B------:R-:W-:-:S11]  /*0b50*/  ISETP.GT.U32.AND P3, PT, R11, R2, PT ;  /* 0x000000020b00720c */ /* 0x000fd60003f64070 */
        /* <DEDUP_REMOVED lines=9> */
[----:B----4-:R0:W-:Y:S04]  /*0bf0*/  STG.E.64 desc[UR6][R26.64], R12 ;  /* 0x0000000c1a007986 */ /* 0x0101e8000c101b06 */
[----:B------:R-:W3:Y:S04]  /*0c00*/  LDG.E.64 R32, desc[UR6][R24.64] ;  /* 0x0000000618207981 */ /* 0x000ee8000c1e1b00 */
        /* <DEDUP_REMOVED lines=10> */
[----:B---3--:R-:W-:Y:S02]  /*0cb0*/  DADD R32, R32, R32 ;  /* 0x0000000020207229 */ /* 0x008fe40000000020 */
[----:B0-----:R-:W-:-:S08]  /*0cc0*/  DADD R12, R22, R30 ;  /* 0x00000000160c7229 */ /* 0x001fd0000000001e */
[----:B------:R-:W-:-:S08]  /*0cd0*/  DADD R32, R12, -R32 ;  /* 0x000000000c207229 */ /* 0x000fd00000000820 */
[----:B------:R-:W-:Y:S02]  /*0ce0*/  DMUL R12, R34, R32 ;  /* 0x00000020220c7228 */ /* 0x000fe40000000000 */
[----:B------:R-:W-:-:S06]  /*0cf0*/  FSETP.GEU.AND P1, PT, |R33|, 6.5827683646048100446e-37, PT ;  /* 0x036000002100780b */ /* 0x000fcc0003f2e200 */
[----:B------:R-:W-:-:S08]  /*0d00*/  DFMA R22, R12, -R14, R32 ;  /* 0x8000000e0c16722b */ /* 0x000fd00000000020 */
[----:B------:R-:W-:-:S10]  /*0d10*/  DFMA R12, R34, R22, R12 ;  /* 0x00000016220c722b */ /* 0x000fd4000000000c */
        /* <DEDUP_REMOVED lines=8> */
[----:B--2---:R-:W-:Y:S05]  /*0da0*/  CALL.REL.NOINC `($__internal_0_$__cuda_sm20_div_rn_f64_full) ;  /* 0x0000002400707944 */ /* 0x004fea0003c00000 */
[----:B------:R-:W-:Y:S01]  /*0db0*/  MOV R12, R2 ;  /* 0x00000002000c7202 */ /* 0x000fe20000000f00 */
[----:B------:R-:W-:-:S07]  /*0dc0*/  IMAD.MOV.U32 R13, RZ, RZ, R0 ;  /* 0x000000ffff0d7224 */ /* 0x000fce00078e0000 */
.L_x_9:
[----:B------:R-:W-:Y:S05]  /*0dd0*/  BSYNC.RECONVERGENT B2 ;  /* 0x0000000000027941 */ /* 0x000fea0003800200 */
.L_x_8:
[----:B--2---:R-:W-:-:S04]  /*0de0*/  IMAD.WIDE R22, R6, 0x8, R16 ;  /* 0x0000000806167825 */ /* 0x004fc800078e0210 */
[C---:B------:R-:W-:Y:S01]  /*0df0*/  IMAD.WIDE R28, R9.reuse, 0x8, R28 ;  /* 0x00000008091c7825 */ /* 0x040fe200078e021c */
[----:B------:R0:W-:Y:S04]  /*0e00*/  STG.E.64 desc[UR6][R22.64], R12 ;  /* 0x0000000c16007986 */ /* 0x0001e8000c101b06 */
[----:B------:R-:W2:Y:S01]  /*0e10*/  LDG.E.64 R30, desc[UR6][R28.64] ;  /* 0x000000061c1e7981 */ /* 0x000ea2000c1e1b00 */
[----:B------:R-:W-:Y:S01]  /*0e20*/  IABS R33, R8 ;  /* 0x0000000800217213 */ /* 0x000fe20000000000 */
[C---:B------:R-:W-:Y:S02]  /*0e30*/  IMAD.IADD R5, R9.reuse, 0x1, R6 ;  /* 0x0000000109057824 */ /* 0x040fe400078e0206 */
[----:B------:R-:W-:Y:S02]  /*0e40*/  HFMA2 R6, -RZ, RZ, 0, 0 ;  /* 0x00000000ff067431 */ /* 0x000fe400000001ff */
[C---:B------:R-:W-:Y:S01]  /*0e50*/  IMAD.IADD R4, R9.reuse, 0x1, R4 ;  /* 0x0000000109047824 */ /* 0x040fe200078e0204 */
[----:B------:R-:W1:Y:S01]  /*0e60*/  I2F.RP R0, R33 ;  /* 0x0000002100007306 */ /* 0x000e620000209400 */
[----:B------:R-:W-:-:S03]  /*0e70*/  IMAD.WIDE R26, R9, 0x8, R26 ;  /* 0x00000008091a7825 */ /* 0x000fc600078e021a */
[----:B0-----:R-:W-:Y:S01]  /*0e80*/  IABS R13, R4 ;  /* 0x00000004000d7213 */ /* 0x001fe20000000000 */
[----:B------:R-:W-:Y:S01]  /*0e90*/  IMAD.WIDE R24, R9, 0x8, R24 ;  /* 0x0000000809187825 */ /* 0x000fe200078e0218 */
[----:B------:R-:W-:Y:S02]  /*0ea0*/  IABS R12, R8 ;  /* 0x00000008000c7213 */ /* 0x000fe40000000000 */
[----:B-1----:R-:W0:Y:S02]  /*0eb0*/  MUFU.RCP R0, R0 ;  /* 0x0000000000007308 */ /* 0x002e240000001000 */
[----:B0-----:R-:W-:-:S06]  /*0ec0*/  VIADD R7, R0, 0xffffffe ;  /* 0x0ffffffe00077836 */ /* 0x001fcc0000000000 */
[----:B------:R-:W0:Y:S02]  /*0ed0*/  F2I.FTZ.U32.TRUNC.NTZ R7, R7 ;  /* 0x0000000700077305 */ /* 0x000e24000021f000 */
[----:B0-----:R-:W-:-:S05]  /*0ee0*/  IADD3 R2, PT, PT, RZ, -R7, RZ ;  /* 0x80000007ff027210 */ /* 0x001fca0007ffe0ff */
[----:B------:R-:W-:Y:S01]  /*0ef0*/  IMAD R11, R2, R33, RZ ;  /* 0x00000021020b7224 */ /* 0x000fe200078e02ff */
[----:B------:R-:W-:-:S03]  /*0f00*/  IABS R2, R5 ;  /* 0x0000000500027213 */ /* 0x000fc60000000000 */
[----:B------:R-:W-:Y:S01]  /*0f10*/  IMAD.HI.U32 R0, R7, R11, R6 ;  /* 0x0000000b07007227 */ /* 0x000fe200078e0006 */
[----:B------:R-:W-:-:S03]  /*0f20*/  MOV R7, R2 ;  /* 0x0000000200077202 */ /* 0x000fc60000000f00 */
[----:B------:R-:W-:Y:S02]  /*0f30*/  IMAD.MOV.U32 R11, RZ, RZ, R13 ;  /* 0x000000ffff0b7224 */ /* 0x000fe400078e000d */
[----:B------:R-:W-:Y:S02]  /*0f40*/  IMAD.MOV R6, RZ, RZ, -R12 ;  /* 0x000000ffff067224 */ /* 0x000fe400078e0a0c */
[----:B------:R-:W-:-:S04]  /*0f50*/  IMAD.HI.U32 R2, R0, R11, RZ ;  /* 0x0000000b00027227 */ /* 0x000fc800078e00ff */
[----:B------:R-:W-:-:S04]  /*0f60*/  IMAD.HI.U32 R0, R0, R7, RZ ;  /* 0x0000000700007227 */ /* 0x000fc800078e00ff */
[-C--:B------:R-:W-:Y:S02]  /*0f70*/  IMAD R2, R2, R6.reuse, R11 ;  /* 0x0000000602027224 */ /* 0x080fe400078e020b */
[----:B------:R-:W-:Y:S01]  /*0f80*/  IMAD R0, R0, R6, R7 ;  /* 0x0000000600007224 */ /* 0x000fe200078e0207 */
[----:B------:R-:W-:Y:S02]  /*0f90*/  LOP3.LUT R7, RZ, R8, RZ, 0x33, !PT ;  /* 0x00000008ff077212 */ /* 0x000fe400078e33ff */
        /* <DEDUP_REMOVED lines=47> */
.L_x_11:
[----:B------:R-:W-:Y:S05]  /*1290*/  BSYNC.RECONVERGENT B2 ;  /* 0x0000000000027941 */ /* 0x000fea0003800200 */
.L_x_10:
[----:B------:R-:W-:-:S04]  /*12a0*/  IMAD.WIDE R22, R9, 0x8, R22 ;  /* 0x0000000809167825 */ /* 0x000fc800078e0216 */
[C---:B------:R-:W-:Y:S01]  /*12b0*/  IMAD.WIDE R6, R9.reuse, 0x8, R28 ;  /* 0x0000000809067825 */ /* 0x040fe200078e021c */
[----:B------:R0:W-:Y:S04]  /*12c0*/  STG.E.64 desc[UR6][R22.64], R12 ;  /* 0x0000000c16007986 */ /* 0x0001e8000c101b06 */
[----:B------:R-:W2:Y:S01]  /*12d0*/  LDG.E.64 R28, desc[UR6][R6.64] ;  /* 0x00000006061c7981 */ /* 0x000ea2000c1e1b00 */
[----:B------:R-:W-:Y:S01]  /*12e0*/  IABS R33, R8 ;  /* 0x0000000800217213 */ /* 0x000fe20000000000 */
[C---:B------:R-:W-:Y:S02]  /*12f0*/  IMAD.IADD R5, R9.reuse, 0x1, R5 ;  /* 0x0000000109057824 */ /* 0x040fe400078e0205 */
[C---:B------:R-:W-:Y:S01]  /*1300*/  IMAD.IADD R4, R9.reuse, 0x1, R4 ;  /* 0x0000000109047824 */ /* 0x040fe200078e0204 */
[----:B------:R-:W1:Y:S01]  /*1310*/  I2F.RP R0, R33 ;  /* 0x0000002100007306 */ /* 0x000e620000209400 */
[----:B------:R-:W-:-:S03]  /*1320*/  IMAD.WIDE R26, R9, 0x8, R26 ;  /* 0x00000008091a7825 */ /* 0x000fc600078e021a */
[----:B0-----:R-:W-:Y:S01]  /*1330*/  IABS R13, R4 ;  /* 0x00000004000d7213 */ /* 0x001fe20000000000 */
[----:B------:R-:W-:Y:S01]  /*1340*/  IMAD.WIDE R24, R9, 0x8, R24 ;  /* 0x0000000809187825 */ /* 0x000fe200078e0218 */
[----:B------:R-:W-:-:S05]  /*1350*/  IABS R12, R8 ;  /* 0x00000008000c7213 */ /* 0x000fca0000000000 */
[----:B------:R-:W-:Y:S01]  /*1360*/  IMAD.MOV R12, RZ, RZ, -R12 ;  /* 0x000000ffff0c7224 */ /* 0x000fe200078e0a0c */
        /* <DEDUP_REMOVED lines=8> */
[----:B------:R-:W-:Y:S02]  /*13f0*/  IMAD.MOV.U32 R11, RZ, RZ, R2 ;  /* 0x000000ffff0b7224 */ /* 0x000fe400078e0002 */
[----:B------:R-:W-:-:S04]  /*1400*/  IMAD.HI.U32 R2, R0, R13, RZ ;  /* 0x0000000d00027227 */ /* 0x000fc800078e00ff */
[----:B------:R-:W-:-:S04]  /*1410*/  IMAD.HI.U32 R0, R0, R11, RZ ;  /* 0x0000000b00007227 */ /* 0x000fc800078e00ff */
[-C--:B------:R-:W-:Y:S02]  /*1420*/  IMAD R0, R0, R12.reuse, R11 ;  /* 0x0000000c00007224 */ /* 0x080fe400078e020b */
[----:B------:R-:W-:Y:S01]  /*1430*/  IMAD R2, R2, R12, R13 ;  /* 0x0000000c02027224 */ /* 0x000fe200078e020d */
[----:B------:R-:W-:Y:S02]  /*1440*/  LOP3.LUT R13, RZ, R8, RZ, 0x33, !PT ;  /* 0x00000008ff0d7212 */ /* 0x000fe400078e33ff */
[C---:B------:R-:W-:Y:S02]  /*1450*/  ISETP.GT.U32.AND P0, PT, R33.reuse, R0, PT ;  /* 0x000000002100720c */ /* 0x040fe40003f04070 */
[----:B------:R-:W-:-:S11]  /*1460*/  ISETP.GT.U32.AND P1, PT, R33, R2, PT ;  /* 0x000000022100720c */ /* 0x000fd60003f24070 */
[----:B------:R-:W-:Y:S01]  /*1470*/  @!P0 IMAD.IADD R0, R0, 0x1, -R33 ;  /* 0x0000000100008824 */ /* 0x000fe200078e0a21 */
[----:B------:R-:W-:Y:S02]  /*1480*/  ISETP.GE.AND P0, PT, R5, RZ, PT ;  /* 0x000000ff0500720c */ /* 0x000fe40003f06270 */
[----:B------:R-:W-:Y:S02]  /*1490*/  @!P1 IADD3 R2, PT, PT, R2, -R33, RZ ;  /* 0x8000002102029210 */ /* 0x000fe40007ffe0ff */
[C---:B------:R-:W-:Y:S02]  /*14a0*/  ISETP.GT.U32.AND P2, PT, R33.reuse, R0, PT ;  /* 0x000000002100720c */ /* 0x040fe40003f44070 */
[----:B------:R-:W-:Y:S02]  /*14b0*/  ISETP.GT.U32.AND P3, PT, R33, R2, PT ;  /* 0x000000022100720c */ /* 0x000fe40003f64070 */
[----:B------:R-:W-:-:S09]  /*14c0*/  ISETP.GE.AND P1, PT, R4, RZ, PT ;  /* 0x000000ff0400720c */ /* 0x000fd20003f26270 */
[----:B------:R-:W-:Y:S02]  /*14d0*/  @!P2 IADD3 R0, PT, PT, R0, -R33, RZ ;  /* 0x800000210000a210 */ /* 0x000fe40007ffe0ff */
[----:B------:R-:W-:Y:S01]  /*14e0*/  @!P3 IMAD.IADD R2, R2, 0x1, -R33 ;  /* 0x000000010202b824 */ /* 0x000fe200078e0a21 */
[----:B------:R-:W-:Y:S02]  /*14f0*/  ISETP.NE.AND P2, PT, R8, RZ, PT ;  /* 0x000000ff0800720c */ /* 0x000fe40003f45270 */
[----:B------:R-:W-:Y:S02]  /*1500*/  @!P0 IMAD.MOV R0, RZ, RZ, -R0 ;  /* 0x000000ffff008224 */ /* 0x000fe400078e0a00 */
[----:B------:R-:W-:-:S05]  /*1510*/  @!P1 IMAD.MOV R2, RZ, RZ, -R2 ;  /* 0x000000ffff029224 */ /* 0x000fca00078e0a02 */
        /* <DEDUP_REMOVED lines=9> */
[----:B------:R-:W-:Y:S01]  /*15b0*/  MOV R34, 0x1 ;  /* 0x0000000100227802 */ /* 0x000fe20000000f00 */
        /* <DEDUP_REMOVED lines=22> */
[----:B------:R-:W-:Y:S01]  /*1720*/  IMAD.MOV.U32 R12, RZ, RZ, R2 ;  /* 0x000000ffff0c7224 */ /* 0x000fe200078e0002 */
[----:B------:R-:W-:-:S07]  /*1730*/  MOV R13, R0 ;  /* 0x00000000000d7202 */ /* 0x000fce0000000f00 */
.L_x_13:
[----:B------:R-:W-:Y:S05]  /*1740*/  BSYNC.RECONVERGENT B2 ;  /* 0x0000000000027941 */ /* 0x000fea0003800200 */
.L_x_12:
[----:B------:R-:W-:-:S04]  /*1750*/  IMAD.WIDE R22, R9, 0x8, R22 ;  /* 0x0000000809167825 */ /* 0x000fc800078e0216 */
[C---:B------:R-:W-:Y:S01]  /*1760*/  IMAD.WIDE R6, R9.reuse, 0x8, R6 ;  /* 0x0000000809067825 */ /* 0x040fe200078e0206 */
[----:B------:R0:W-:Y:S05]  /*1770*/  STG.E.64 desc[UR6][R22.64], R12 ;  /* 0x0000000c16007986 */ /* 0x0001ea000c101b06 */
[----:B------:R-:W2:Y:S01]  /*1780*/  LDG.E.64 R6, desc[UR6][R6.64] ;  /* 0x0000000606067981 */ /* 0x000ea2000c1e1b00 */
[-C--:B------:R-:W-:Y:S01]  /*1790*/  IABS R31, R8.reuse ;  /* 0x00000008001f7213 */ /* 0x080fe20000000000 */
[C---:B------:R-:W-:Y:S01]  /*17a0*/  IMAD.IADD R4, R9.reuse, 0x1, R4 ;  /* 0x0000000109047824 */ /* 0x040fe200078e0204 */
[C---:B------:R-:W-:Y:S01]  /*17b0*/  IADD3 R5, PT, PT, R9.reuse, R5, RZ ;  /* 0x0000000509057210 */ /* 0x040fe20007ffe0ff */
[----:B------:R-:W-:Y:S01]  /*17c0*/  IMAD.WIDE R26, R9, 0x8, R26 ;  /* 0x00000008091a7825 */ /* 0x000fe200078e021a */
[----:B------:R-:W1:Y:S01]  /*17d0*/  I2F.RP R0, R31 ;  /* 0x0000001f00007306 */ /* 0x000e620000209400 */
[----:B0-----:R-:W-:-:S02]  /*17e0*/  IABS R12, R8 ;  /* 0x00000008000c7213 */ /* 0x001fc40000000000 */
[----:B------:R-:W-:Y:S02]  /*17f0*/  IABS R13, R4 ;  /* 0x00000004000d7213 */ /* 0x000fe40000000000 */
[----:B------:R-:W-:-:S03]  /*1800*/  IADD3 R12, PT, PT, RZ, -R12, RZ ;  /* 0x8000000cff0c7210 */ /* 0x000fc60007ffe0ff */
[----:B-1----:R-:W0:Y:S02]  /*1810*/  MUFU.RCP R0, R0 ;  /* 0x0000000000007308 */ /* 0x002e240000001000 */
[----:B0-----:R-:W-:-:S06]  /*1820*/  VIADD R28, R0, 0xffffffe ;  /* 0x0ffffffe001c7836 */ /* 0x001fcc0000000000 */
[----:B------:R0:W1:Y:S02]  /*1830*/  F2I.FTZ.U32.TRUNC.NTZ R29, R28 ;  /* 0x0000001c001d7305 */ /* 0x000064000021f000 */
[----:B0-----:R-:W-:Y:S02]  /*1840*/  IMAD.MOV.U32 R28, RZ, RZ, RZ ;  /* 0x000000ffff1c7224 */ /* 0x001fe400078e00ff */
[----:B-1----:R-:W-:-:S04]  /*1850*/  IMAD.MOV R2, RZ, RZ, -R29 ;  /* 0x000000ffff027224 */ /* 0x002fc800078e0a1d */
[----:B------:R-:W-:Y:S01]  /*1860*/  IMAD R11, R2, R31, RZ ;  /* 0x0000001f020b7224 */ /* 0x000fe200078e02ff */
[----:B------:R-:W-:-:S03]  /*1870*/  IABS R2, R5 ;  /* 0x0000000500027213 */ /* 0x000fc60000000000 */
[----:B------:R-:W-:-:S04]  /*1880*/  IMAD.HI.U32 R0, R29, R11, R28 ;  /* 0x0000000b1d007227 */ /* 0x000fc800078e001c */
[----:B------:R-:W-:Y:S02]  /*1890*/  IMAD.MOV.U32 R11, RZ, RZ, R2 ;  /* 0x000000ffff0b7224 */ /* 0x000fe400078e0002 */
[----:B------:R-:W-:-:S04]  /*18a0*/  IMAD.HI.U32 R2, R0, R13, RZ ;  /* 0x0000000d00027227 */ /* 0x000fc800078e00ff */
[----:B------:R-:W-:-:S04]  /*18b0*/  IMAD.HI.U32 R0, R0, R11, RZ ;  /* 0x0000000b00007227 */ /* 0x000fc800078e00ff */
[----:B------:R-:W-:Y:S01]  /*18c0*/  IMAD R2, R2, R12, R13 ;  /* 0x0000000c02027224 */ /* 0x000fe200078e020d */
[----:B------:R-:W-:Y:S01]  /*18d0*/  LOP3.LUT R13, RZ, R8, RZ, 0x33, !PT ;  /* 0x00000008ff0d7212 */ /* 0x000fe200078e33ff */
[----:B------:R-:W-:Y:S02]  /*18e0*/  IMAD R0, R0, R12, R11 ;  /* 0x0000000c00007224 */ /* 0x000fe400078e020b */
[----:B------:R-:W-:Y:S01]  /*18f0*/  IMAD.WIDE R28, R9, 0x8, R24 ;  /* 0x00000008091c7825 */ /* 0x000fe200078e0218 */
        /* <DEDUP_REMOVED lines=8> */
[--C-:B------:R-:W-:Y:S02]  /*1980*/  @!P3 IMAD.IADD R2, R2, 0x1, -R31.reuse ;  /* 0x000000010202b824 */ /* 0x100fe400078e0a1f */
[----:B------:R-:W-:Y:S01]  /*1990*/  @!P2 IMAD.IADD R0, R0, 0x1, -R31 ;  /* 0x000000010000a824 */ /* 0x000fe200078e0a1f */
[----:B------:R-:W-:Y:S02]  /*19a0*/  ISETP.NE.AND P2, PT, R8, RZ, PT ;  /* 0x000000ff0800720c */ /* 0x000fe40003f45270 */
[----:B------:R-:W-:Y:S01]  /*19b0*/  @!P1 IADD3 R2, PT, PT, -R2, RZ, RZ ;  /* 0x000000ff02029210 */ /* 0x000fe20007ffe1ff */
[----:B------:R-:W-:-:S03]  /*19c0*/  @!P0 IMAD.MOV R0, RZ, RZ, -R0 ;  /* 0x000000ffff008224 */ /* 0x000fc600078e0a00 */
        /* <DEDUP_REMOVED lines=26> */
[----:B------:R-:W-:Y:S01]  /*1b70*/  MOV R2, R30 ;  /* 0x0000001e00027202 */ /* 0x000fe20000000f00 */
[----:B------:R-:W-:Y:S01]  /*1b80*/  IMAD.MOV.U32 R0, RZ, RZ, R31 ;  /* 0x000000ffff007224 */ /* 0x000fe200078e001f */
[----:B------:R-:W-:Y:S01]  /*1b90*/  MOV R12, R15 ;  /* 0x0000000f000c7202 */ /* 0x000fe20000000f00 */
[----:B------:R-:W-:Y:S01]  /*1ba0*/  IMAD.MOV.U32 R13, RZ, RZ, R14 ;  /* 0x000000ffff0d7224 */ /* 0x000fe200078e000e */
[----:B------:R-:W-:-:S07]  /*1bb0*/  MOV R11, 0x1bd0 ;  /* 0x00001bd0000b7802 */ /* 0x000fce0000000f00 */
[----:B------:R-:W-:Y:S05]  /*1bc0*/  CALL.REL.NOINC `($__internal_0_$__cuda_sm20_div_rn_f64_full) ;  /* 0x0000001400e87944 */ /* 0x000fea0003c00000 */
[----:B------:R-:W-:Y:S02]  /*1bd0*/  IMAD.MOV.U32 R12, RZ, RZ, R2 ;  /* 0x000000ffff0c7224 */ /* 0x000fe400078e0002 */
[----:B------:R-:W-:-:S07]  /*1be0*/  IMAD.MOV.U32 R13, RZ, RZ, R0 ;  /* 0x000000ffff0d7224 */ /* 0x000fce00078e0000 */
.L_x_15:
[----:B------:R-:W-:Y:S05]  /*1bf0*/  BSYNC.RECONVERGENT B2 ;  /* 0x0000000000027941 */ /* 0x000fea0003800200 */
.L_x_14:
[C---:B------:R-:W-:Y:S01]  /*1c00*/  IMAD.WIDE R22, R9.reuse, 0x8, R22 ;  /* 0x0000000809167825 */ /* 0x040fe200078e0216 */
[----:B------:R-:W-:-:S04]  /*1c10*/  IADD3 R6, PT, PT, R9, R5, RZ ;  /* 0x0000000509067210 */ /* 0x000fc80007ffe0ff */
[----:B------:R4:W-:Y:S01]  /*1c20*/  STG.E.64 desc[UR6][R22.64], R12 ;  /* 0x0000000c16007986 */ /* 0x0009e2000c101b06 */
[----:B------:R-:W-:-:S13]  /*1c30*/  ISETP.GE.AND P0, PT, R6, UR8, PT ;  /* 0x0000000806007c0c */ /* 0x000fda000bf06270 */
[----:B----4-:R-:W-:Y:S05]  /*1c40*/  @!P0 BRA `(.L_x_16) ;  /* 0xffffffec003c8947 */ /* 0x010fea000383ffff */
.L_x_1:
[----:B------:R-:W-:Y:S05]  /*1c50*/  BSYNC.RECONVERGENT B1 ;  /* 0x0000000000017941 */ /* 0x000fea0003800200 */
.L_x_0:
[----:B------:R-:W4:Y:S02]  /*1c60*/  LDC R7, c[0x0][0x380] ;  /* 0x0000e000ff077b82 */ /* 0x000f240000000800 */
[----:B----4-:R-:W-:-:S13]  /*1c70*/  ISETP.GE.AND P0, PT, R7, 0x1, PT ;  /* 0x000000010700780c */ /* 0x010fda0003f06270 */
[----:B------:R-:W-:Y:S05]  /*1c80*/  @!P0 EXIT ;  /* 0x000000000000894d */ /* 0x000fea0003800000 */
[----:B------:R-:W4:Y:S01]  /*1c90*/  I2F.U32.RP R4, R9 ;  /* 0x0000000900047306 */ /* 0x000f220000209000 */
[----:B------:R-:W5:Y:S01]  /*1ca0*/  LDCU UR4, c[0x0][0x384] ;  /* 0x00007080ff0477ac */ /* 0x000f620008000800 */
[----:B------:R-:W-:Y:S01]  /*1cb0*/  IADD3 R8, PT, PT, R10, R9, RZ ;  /* 0x000000090a087210 */ /* 0x000fe20007ffe0ff */
[----:B------:R-:W-:Y:S01]  /*1cc0*/  IMAD.MOV R11, RZ, RZ, -R9 ;  /* 0x000000ffff0b7224 */ /* 0x000fe200078e0a09 */
[----:B------:R-:W-:Y:S01]  /*1cd0*/  ISETP.NE.U32.AND P2, PT, R9, RZ, PT ;  /* 0x000000ff0900720c */ /* 0x000fe20003f45070 */
[----:B------:R-:W-:Y:S01]  /*1ce0*/  IMAD.MOV.U32 R2, RZ, RZ, RZ ;  /* 0x000000ffff027224 */ /* 0x000fe200078e00ff */
[----:B------:R-:W-:Y:S02]  /*1cf0*/  VIMNMX R7, PT, PT, R7, 0x1, !PT ;  /* 0x0000000107077848 */ /* 0x000fe40007fe0100 */
[----:B------:R-:W-:Y:S01]  /*1d00*/  MOV R6, RZ ;  /* 0x000000ff00067202 */ /* 0x000fe20000000f00 */
[----:B----4-:R-:W0:Y:S01]  /*1d10*/  MUFU.RCP R4, R4 ;  /* 0x0000000400047308 */ /* 0x010e220000001000 */
[----:B-----5:R-:W-:-:S02]  /*1d20*/  ISETP.GE.AND P0, PT, R8, UR4, PT ;  /* 0x0000000408007c0c */ /* 0x020fc4000bf06270 */
[----:B------:R-:W-:Y:S02]  /*1d30*/  VIMNMX R5, PT, PT, R8, UR4, !PT ;  /* 0x0000000408057c48 */ /* 0x000fe4000ffe0100 */
[----:B------:R-:W-:Y:S01]  /*1d40*/  SEL R0, RZ, 0x1, P0 ;  /* 0x00000001ff007807 */ /* 0x000fe20000000000 */
[----:B0-----:R-:W-:Y:S02]  /*1d50*/  VIADD R3, R4, 0xffffffe ;  /* 0x0ffffffe04037836 */ /* 0x001fe40000000000 */
[----:B------:R-:W-:-:S04]  /*1d60*/  IMAD.IADD R4, R9, 0x1, R8 ;  /* 0x0000000109047824 */ /* 0x000fc800078e0208 */
[----:B------:R-:W0:Y:S02]  /*1d70*/  F2I.FTZ.U32.TRUNC.NTZ R3, R3 ;  /* 0x0000000300037305 */ /* 0x000e24000021f000 */
[----:B0-----:R-:W-:-:S04]  /*1d80*/  IMAD R11, R11, R3, RZ ;  /* 0x000000030b0b7224 */ /* 0x001fc800078e02ff */
[----:B------:R-:W-:Y:S01]  /*1d90*/  IMAD.HI.U32 R11, R3, R11, R2 ;  /* 0x0000000b030b7227 */ /* 0x000fe200078e0002 */
[----:B------:R-:W-:-:S05]  /*1da0*/  IADD3 R2, PT, PT, R5, -R8, -R0 ;  /* 0x8000000805027210 */ /* 0x000fca0007ffe800 */
[----:B------:R-:W-:-:S04]  /*1db0*/  IMAD.HI.U32 R5, R11, R2, RZ ;  /* 0x000000020b057227 */ /* 0x000fc800078e00ff */
[----:B------:R-:W-:-:S04]  /*1dc0*/  IMAD.MOV R3, RZ, RZ, -R5 ;  /* 0x000000ffff037224 */ /* 0x000fc800078e0a05 */
[----:B------:R-:W-:-:S05]  /*1dd0*/  IMAD R2, R9, R3, R2 ;  /* 0x0000000309027224 */ /* 0x000fca00078e0202 */
[----:B------:R-:W-:-:S13]  /*1de0*/  ISETP.GE.U32.AND P0, PT, R2, R9, PT ;  /* 0x000000090200720c */ /* 0x000fda0003f06070 */
[----:B------:R-:W-:Y:S01]  /*1df0*/  @P0 IADD3 R2, PT, PT, -R9, R2, RZ ;  /* 0x0000000209020210 */ /* 0x000fe20007ffe1ff */
[----:B------:R-:W-:-:S03]  /*1e00*/  @P0 VIADD R5, R5, 0x1 ;  /* 0x0000000105050836 */ /* 0x000fc60000000000 */
[----:B------:R-:W-:-:S13]  /*1e10*/  ISETP.GE.U32.AND P1, PT, R2, R9, PT ;  /* 0x000000090200720c */ /* 0x000fda0003f26070 */
[----:B------:R-:W-:Y:S01]  /*1e20*/  @P1 VIADD R5, R5, 0x1 ;  /* 0x0000000105051836 */ /* 0x000fe20000000000 */
[----:B------:R-:W-:-:S05]  /*1e30*/  @!P2 LOP3.LUT R5, RZ, R9, RZ, 0x33, !PT ;  /* 0x00000009ff05a212 */ /* 0x000fca00078e33ff */
[----:B------:R-:W-:-:S07]  /*1e40*/  IMAD.IADD R5, R0, 0x1, R5 ;  /* 0x0000000100057824 */ /* 0x000fce00078e0205 */
.L_x_36:
[----:B0-----:R-:W0:Y:S01]  /*1e50*/  LDCU UR4, c[0x0][0x384] ;  /* 0x00007080ff0477ac */ /* 0x001e220008000800 */
[----:B------:R-:W-:Y:S01]  /*1e60*/  BSSY.RECONVERGENT B1, `(.L_x_17) ;  /* 0x000014c000017945 */ /* 0x000fe20003800200 */
[----:B----4-:R-:W4:Y:S01]  /*1e70*/  LDCU.64 UR8, c[0x0][0x390] ;  /* 0x00007200ff0877ac */ /* 0x010f220008000a00 */
[----:B-1----:R-:W1:Y:S01]  /*1e80*/  LDCU UR10, c[0x0][0x384] ;  /* 0x00007080ff0a77ac */ /* 0x002e620008000800 */
[----:B0-----:R-:W-:-:S13]  /*1e90*/  ISETP.GE.AND P0, PT, R10, UR4, PT ;  /* 0x000000040a007c0c */ /* 0x001fda000bf06270 */
[----:B-1--4-:R-:W-:Y:S05]  /*1ea0*/  @P0 BRA `(.L_x_18) ;  /* 0x00000014001c0947 */ /* 0x012fea0003800000 */
[----:B------:R-:W-:Y:S01]  /*1eb0*/  IMAD R0, R6, 0x38, RZ ;  /* 0x0000003806007824 */ /* 0x000fe200078e02ff */
[----:B------:R-:W-:Y:S01]  /*1ec0*/  LOP3.LUT R26, R5, 0x3, RZ, 0xc0, !PT ;  /* 0x00000003051a7812 */ /* 0x000fe200078ec0ff */
[----:B------:R-:W-:Y:S01]  /*1ed0*/  BSSY.RECONVERGENT B2, `(.L_x_19) ;  /* 0x0000093000027945 */ /* 0x000fe20003800200 */
[----:B------:R-:W-:Y:S01]  /*1ee0*/  MOV R3, R10 ;  /* 0x0000000a00037202 */ /* 0x000fe20000000f00 */
[----:B------:R0:W1:Y:S01]  /*1ef0*/  LDC.64 R14, c[0x0][R0+0x398] ;  /* 0x0000e600000e7b82 */ /* 0x0000620000000a00 */
[----:B------:R-:W-:-:S07]  /*1f00*/  ISETP.NE.AND P0, PT, R26, 0x3, PT ;  /* 0x000000031a00780c */ /* 0x000fce0003f05270 */
[----:B--2---:R0:W2:Y:S08]  /*1f10*/  LDC.64 R16, c[0x0][R0+0x3b0] ;  /* 0x0000ec0000107b82 */ /* 0x0040b00000000a00 */
[----:B------:R0:W4:Y:S08]  /*1f20*/  LDC.64 R18, c[0x0][R0+0x3b8] ;  /* 0x0000ee0000127b82 */ /* 0x0001300000000a00 */
[----:B---3--:R0:W3:Y:S08]  /*1f30*/  LDC.64 R20, c[0x0][R0+0x3c0] ;  /* 0x0000f00000147b82 */ /* 0x0080f00000000a00 */
[----:B------:R0:W0:Y:S08]  /*1f40*/  LDC.64 R22, c[0x0][R0+0x3c8] ;  /* 0x0000f20000167b82 */ /* 0x0000300000000a00 */
[----:B------:R0:W0:Y:S01]  /*1f50*/  LDC.64 R24, c[0x0][R0+0x3a0] ;  /* 0x0000e80000187b82 */ /* 0x0000220000000a00 */
[----:B------:R-:W-:Y:S05]  /*1f60*/  @!P0 BRA `(.L_x_20) ;  /* 0x0000000800248947 */ /* 0x000fea0003800000 */
[----:B--2---:R-:W-:-:S04]  /*1f70*/  IMAD.WIDE R36, R10, 0x8, R16 ;  /* 0x000000080a247825 */ /* 0x004fc800078e0210 */
[C---:B----4-:R-:W-:Y:S01]  /*1f80*/  IMAD.WIDE R34, R10.reuse, 0x8, R18 ;  /* 0x000000080a227825 */ /* 0x050fe200078e0212 */
[----:B------:R-:W2:Y:S03]  /*1f90*/  LDG.E.64 R48, desc[UR6][R36.64] ;  /* 0x0000000624307981 */ /* 0x000ea6000c1e1b00 */
[C---:B---3--:R-:W-:Y:S01]  /*1fa0*/  IMAD.WIDE R32, R10.reuse, 0x8, R20 ;  /* 0x000000080a207825 */ /* 0x048fe200078e0214 */
[----:B------:R-:W2:Y:S03]  /*1fb0*/  LDG.E.64 R2, desc[UR6][R34.64] ;  /* 0x0000000622027981 */ /* 0x000ea6000c1e1b00 */
[C---:B0-----:R-:W-:Y:S01]  /*1fc0*/  IMAD.WIDE R30, R10.reuse, 0x8, R22 ;  /* 0x000000080a1e7825 */ /* 0x041fe200078e0216 */
[----:B------:R-:W3:Y:S03]  /*1fd0*/  LDG.E.64 R12, desc[UR6][R32.64] ;  /* 0x00000006200c7981 */ /* 0x000ee6000c1e1b00 */
[----:B-1----:R-:W-:Y:S01]  /*1fe0*/  IMAD.WIDE R38, R10, 0x8, R14 ;  /* 0x000000080a267825 */ /* 0x002fe200078e020e */
[----:B------:R-:W4:Y:S01]  /*1ff0*/  LDG.E.64 R40, desc[UR6][R30.64] ;  /* 0x000000061e287981 */ /* 0x000f22000c1e1b00 */
[----:B------:R-:W0:Y:S02]  /*2000*/  MUFU.RCP64H R43, 6 ;  /* 0x40180000002b7908 */ /* 0x000e240000001800 */
[----:B------:R-:W-:-:S02]  /*2010*/  HFMA2 R42, -RZ, RZ, 0, 5.9604644775390625e-08 ;  /* 0x00000001ff2a7431 */ /* 0x000fc400000001ff */
[----:B------:R-:W-:Y:S01]  /*2020*/  IMAD.MOV.U32 R44, RZ, RZ, 0x0 ;  /* 0x00000000ff2c7424 */ /* 0x000fe200078e00ff */
[----:B------:R1:W5:Y:S01]  /*2030*/  LDG.E.64 R28, desc[UR6][R38.64] ;  /* 0x00000006261c7981 */ /* 0x000362000c1e1b00 */
[----:B------:R-:W-:Y:S01]  /*2040*/  IMAD.MOV.U32 R45, RZ, RZ, 0x40180000 ;  /* 0x40180000ff2d7424 */ /* 0x000fe200078e00ff */
[----:B------:R-:W1:Y:S01]  /*2050*/  LDCU.64 UR4, c[0x0][0x390] ;  /* 0x00007200ff0477ac */ /* 0x000e620008000a00 */
[----:B------:R-:W-:Y:S04]  /*2060*/  BSSY.RECONVERGENT B3, `(.L_x_21) ;  /* 0x0000018000037945 */ /* 0x000fe80003800200 */
[----:B0-----:R-:W-:-:S08]  /*2070*/  DFMA R46, R42, -R44, 1 ;  /* 0x3ff000002a2e742b */ /* 0x001fd0000000082c */
[----:B------:R-:W-:-:S08]  /*2080*/  DFMA R46, R46, R46, R46 ;  /* 0x0000002e2e2e722b */ /* 0x000fd0000000002e */
[----:B------:R-:W-:-:S08]  /*2090*/  DFMA R46, R42, R46, R42 ;  /* 0x0000002e2a2e722b */ /* 0x000fd0000000002a */
[----:B------:R-:W-:-:S08]  /*20a0*/  DFMA R44, R46, -R44, 1 ;  /* 0x3ff000002e2c742b */ /* 0x000fd0000000082c */
[----:B------:R-:W-:Y:S02]  /*20b0*/  DFMA R44, R46, R44, R46 ;  /* 0x0000002c2e2c722b */ /* 0x000fe4000000002e */
[----:B--2---:R-:W-:-:S08]  /*20c0*/  DFMA R2, R2, 2, R48 ;  /* 0x400000000202782b */ /* 0x004fd00000000030 */
[----:B---3--:R-:W-:-:S08]  /*20d0*/  DFMA R2, R12, 2, R2 ;  /* 0x400000000c02782b */ /* 0x008fd00000000002 */
[----:B----4-:R-:W-:-:S08]  /*20e0*/  DADD R2, R2, R40 ;  /* 0x0000000002027229 */ /* 0x010fd00000000028 */
[----:B-1----:R-:W-:-:S08]  /*20f0*/  DMUL R12, R2, UR4 ;  /* 0x00000004020c7c28 */ /* 0x002fd00008000000 */
[----:B------:R-:W-:Y:S02]  /*2100*/  DMUL R2, R12, R44 ;  /* 0x0000002c0c027228 */ /* 0x000fe40000000000 */
[----:B------:R-:W-:-:S06]  /*2110*/  FSETP.GEU.AND P1, PT, |R13|, 6.5827683646048100446e-37, PT ;  /* 0x036000000d00780b */ /* 0x000fcc0003f2e200 */
[----:B------:R-:W-:-:S08]  /*2120*/  DFMA R40, R2, -6, R12 ;  /* 0xc01800000228782b */ /* 0x000fd0000000000c */
[----:B------:R-:W-:-:S10]  /*2130*/  DFMA R2, R44, R40, R2 ;  /* 0x000000282c02722b */ /* 0x000fd40000000002 */
[----:B------:R-:W-:-:S05]  /*2140*/  FFMA R0, RZ, 2.375, R3 ;  /* 0x40180000ff007823 */ /* 0x000fca0000000003 */
[----:B------:R-:W-:-:S13]  /*2150*/  FSETP.GT.AND P0, PT, |R0|, 1.469367938527859385e-39, PT ;  /* 0x001000000000780b */ /* 0x000fda0003f04200 */
[----:B------:R-:W-:Y:S05]  /*2160*/  @P0 BRA P1, `(.L_x_22) ;  /* 0x00000000001c0947 */ /* 0x000fea0000800000 */
[----:B------:R-:W-:Y:S01]  /*2170*/  IMAD.MOV.U32 R2, RZ, RZ, R12 ;  /* 0x000000ffff027224 */ /* 0x000fe200078e000c */
[----:B------:R-:W-:Y:S01]  /*2180*/  MOV R11, 0x21d0 ;  /* 0x000021d0000b7802 */ /* 0x000fe20000000f00 */
[----:B------:R-:W-:Y:S01]  /*2190*/  IMAD.MOV.U32 R0, RZ, RZ, R13 ;  /* 0x000000ffff007224 */ /* 0x000fe200078e000d */
[----:B------:R-:W-:Y:S01]  /*21a0*/  MOV R13, RZ ;  /* 0x000000ff000d7202 */ /* 0x000fe20000000f00 */
[----:B------:R-:W-:-:S07]  /*21b0*/  IMAD.MOV.U32 R12, RZ, RZ, 0x40180000 ;  /* 0x40180000ff0c7424 */ /* 0x000fce00078e00ff */
[----:B-----5:R-:W-:Y:S05]  /*21c0*/  CALL.REL.NOINC `($__internal_0_$__cuda_sm20_div_rn_f64_full) ;  /* 0x0000001000687944 */ /* 0x020fea0003c00000 */
[----:B------:R-:W-:-:S07]  /*21d0*/  IMAD.MOV.U32 R3, RZ, RZ, R0 ;  /* 0x000000ffff037224 */ /* 0x000fce00078e0000 */
.L_x_22:
[----:B------:R-:W-:Y:S05]  /*21e0*/  BSYNC.RECONVERGENT B3 ;  /* 0x0000000000037941 */ /* 0x000fea0003800200 */
.L_x_21:
[----:B-----5:R-:W-:Y:S01]  /*21f0*/  DADD R12, R28, R2 ;  /* 0x000000001c0c7229 */ /* 0x020fe20000000002 */
[----:B------:R-:W-:Y:S01]  /*2200*/  ISETP.NE.AND P0, PT, R26, RZ, PT ;  /* 0x000000ff1a00720c */ /* 0x000fe20003f05270 */
[----:B------:R-:W-:Y:S01]  /*2210*/  IMAD.WIDE R28, R10, 0x8, R24 ;  /* 0x000000080a1c7825 */ /* 0x000fe200078e0218 */
[----:B------:R-:W-:-:S04]  /*2220*/  MOV R3, R8 ;  /* 0x0000000800037202 */ /* 0x000fc80000000f00 */
[----:B------:R0:W-:Y:S07]  /*2230*/  STG.E.64 desc[UR6][R28.64], R12 ;  /* 0x0000000c1c007986 */ /* 0x0001ee000c101b06 */
[----:B------:R-:W-:Y:S05]  /*2240*/  @!P0 BRA `(.L_x_20) ;  /* 0x00000004006c8947 */ /* 0x000fea0003800000 */
[----:B------:R-:W-:-:S04]  /*2250*/  IMAD.WIDE R36, R9, 0x8, R36 ;  /* 0x0000000809247825 */ /* 0x000fc800078e0224 */
[C---:B------:R-:W-:Y:S01]  /*2260*/  IMAD.WIDE R34, R9.reuse, 0x8, R34 ;  /* 0x0000000809227825 */ /* 0x040fe200078e0222 */
[----:B------:R-:W2:Y:S03]  /*2270*/  LDG.E.64 R2, desc[UR6][R36.64] ;  /* 0x0000000624027981 */ /* 0x000ea6000c1e1b00 */
[C---:B------:R-:W-:Y:S01]  /*2280*/  IMAD.WIDE R32, R9.reuse, 0x8, R32 ;  /* 0x0000000809207825 */ /* 0x040fe200078e0220 */
[----:B0-----:R-:W2:Y:S03]  /*2290*/  LDG.E.64 R12, desc[UR6][R34.64] ;  /* 0x00000006220c7981 */ /* 0x001ea6000c1e1b00 */
[C---:B------:R-:W-:Y:S01]  /*22a0*/  IMAD.WIDE R30, R9.reuse, 0x8, R30 ;  /* 0x00000008091e7825 */ /* 0x040fe200078e021e */
[----:B------:R-:W3:Y:S03]  /*22b0*/  LDG.E.64 R40, desc[UR6][R32.64] ;  /* 0x0000000620287981 */ /* 0x000ee6000c1e1b00 */
[----:B------:R-:W-:Y:S01]  /*22c0*/  IMAD.WIDE R38, R9, 0x8, R38 ;  /* 0x0000000809267825 */ /* 0x000fe200078e0226 */
[----:B------:R-:W4:Y:S01]  /*22d0*/  LDG.E.64 R42, desc[UR6][R30.64] ;  /* 0x000000061e2a7981 */ /* 0x000f22000c1e1b00 */
[----:B------:R-:W0:Y:S01]  /*22e0*/  MUFU.RCP64H R51, 6 ;  /* 0x4018000000337908 */ /* 0x000e220000001800 */
[----:B------:R-:W-:Y:S01]  /*22f0*/  MOV R50, 0x1 ;  /* 0x0000000100327802 */ /* 0x000fe20000000f00 */
        /* <DEDUP_REMOVED lines=28> */
.L_x_24:
[----:B------:R-:W-:Y:S05]  /*24c0*/  BSYNC.RECONVERGENT B3 ;  /* 0x0000000000037941 */ /* 0x000fea0003800200 */
.L_x_23:
[----:B-----5:R-:W-:Y:S01]  /*24d0*/  DADD R46, R46, R2 ;  /* 0x000000002e2e7229 */ /* 0x020fe20000000002 */
[----:B------:R-:W-:Y:S01]  /*24e0*/  IMAD.WIDE R28, R9, 0x8, R28 ;  /* 0x00000008091c7825 */ /* 0x000fe200078e021c */
[----:B------:R-:W-:Y:S02]  /*24f0*/  ISETP.NE.AND P0, PT, R26, 0x1, PT ;  /* 0x000000011a00780c */ /* 0x000fe40003f05270 */
[----:B------:R-:W-:-:S03]  /*2500*/  MOV R3, R4 ;  /* 0x0000000400037202 */ /* 0x000fc60000000f00 */
[----:B------:R0:W-:Y:S08]  /*2510*/  STG.E.64 desc[UR6][R28.64], R46 ;  /* 0x0000002e1c007986 */ /* 0x0001f0000c101b06 */
[----:B------:R-:W-:Y:S05]  /*2520*/  @!P0 BRA `(.L_x_20) ;  /* 0x0000000000b48947 */ /* 0x000fea0003800000 */
[C---:B------:R-:W-:Y:S01]  /*2530*/  IMAD.WIDE R2, R9.reuse, 0x8, R36 ;  /* 0x0000000809027825 */ /* 0x040fe200078e0224 */
[----:B------:R-:W1:Y:S03]  /*2540*/  LDCU.64 UR4, c[0x0][0x390] ;  /* 0x00007200ff0477ac */ /* 0x000e660008000a00 */
[C---:B------:R-:W-:Y:S02]  /*2550*/  IMAD.WIDE R12, R9.reuse, 0x8, R34 ;  /* 0x00000008090c7825 */ /* 0x040fe400078e0222 */
[----:B------:R-:W2:Y:S02]  /*2560*/  LDG.E.64 R2, desc[UR6][R2.64] ;  /* 0x0000000602027981 */ /* 0x000ea4000c1e1b00 */
[C---:B------:R-:W-:Y:S02]  /*2570*/  IMAD.WIDE R32, R9.reuse, 0x8, R32 ;  /* 0x0000000809207825 */ /* 0x040fe400078e0220 */
[----:B------:R-:W2:Y:S02]  /*2580*/  LDG.E.64 R12, desc[UR6][R12.64] ;  /* 0x000000060c0c7981 */ /* 0x000ea4000c1e1b00 */
[----:B------:R-:W-:-:S02]  /*2590*/  IMAD.WIDE R30, R9, 0x8, R30 ;  /* 0x00000008091e7825 */ /* 0x000fc400078e021e */
[----:B------:R-:W3:Y:S04]  /*25a0*/  LDG.E.64 R32, desc[UR6][R32.64] ;  /* 0x0000000620207981 */ /* 0x000ee8000c1e1b00 */
[----:B------:R-:W4:Y:S01]  /*25b0*/  LDG.E.64 R30, desc[UR6][R30.64] ;  /* 0x000000061e1e7981 */ /* 0x000f22000c1e1b00 */
[----:B------:R-:W-:-:S06]  /*25c0*/  IMAD.WIDE R26, R9, 0x8, R38 ;  /* 0x00000008091a7825 */ /* 0x000fcc00078e0226 */
[----:B------:R-:W5:Y:S01]  /*25d0*/  LDG.E.64 R26, desc[UR6][R26.64] ;  /* 0x000000061a1a7981 */ /* 0x000f62000c1e1b00 */
[----:B------:R-:W0:Y:S01]  /*25e0*/  MUFU.RCP64H R37, 6 ;  /* 0x4018000000257908 */ /* 0x000e220000001800 */
[----:B------:R-:W-:Y:S01]  /*25f0*/  IMAD.MOV.U32 R34, RZ, RZ, 0x0 ;  /* 0x00000000ff227424 */ /* 0x000fe200078e00ff */
[----:B------:R-:W-:Y:S01]  /*2600*/  MOV R36, 0x1 ;  /* 0x0000000100247802 */ /* 0x000fe20000000f00 */
[----:B------:R-:W-:Y:S01]  /*2610*/  IMAD.MOV.U32 R35, RZ, RZ, 0x40180000 ;  /* 0x40180000ff237424 */ /* 0x000fe200078e00ff */
[----:B------:R-:W-:Y:S05]  /*2620*/  BSSY.RECONVERGENT B3, `(.L_x_25) ;  /* 0x000001a000037945 */ /* 0x000fea0003800200 */
        /* <DEDUP_REMOVED lines=12> */
[----:B------:R-:W-:Y:S01]  /*26f0*/  DFMA R12, R34, R2, R12 ;  /* 0x00000002220c722b */ /* 0x000fe2000000000c */
[----:B------:R-:W-:-:S09]  /*2700*/  IMAD.IADD R3, R9, 0x1, R4 ;  /* 0x0000000109037824 */ /* 0x000fd200078e0204 */
[----:B------:R-:W-:-:S05]  /*2710*/  FFMA R0, RZ, 2.375, R13 ;  /* 0x40180000ff007823 */ /* 0x000fca000000000d */
[----:B------:R-:W-:-:S13]  /*2720*/  FSETP.GT.AND P0, PT, |R0|, 1.469367938527859385e-39, PT ;  /* 0x001000000000780b */ /* 0x000fda0003f04200 */
[----:B------:R-:W-:Y:S05]  /*2730*/  @P0 BRA P1, `(.L_x_26) ;  /* 0x0000000000200947 */ /* 0x000fea0000800000 */
[----:B------:R-:W-:Y:S01]  /*2740*/  IMAD.MOV.U32 R2, RZ, RZ, R30 ;  /* 0x000000ffff027224 */ /* 0x000fe200078e001e */
[----:B------:R-:W-:Y:S01]  /*2750*/  MOV R0, R31 ;  /* 0x0000001f00007202 */ /* 0x000fe20000000f00 */
[----:B------:R-:W-:Y:S01]  /*2760*/  IMAD.MOV.U32 R13, RZ, RZ, RZ ;  /* 0x000000ffff0d7224 */ /* 0x000fe200078e00ff */
[----:B------:R-:W-:Y:S02]  /*2770*/  MOV R12, 0x40180000 ;  /* 0x40180000000c7802 */ /* 0x000fe40000000f00 */
[----:B------:R-:W-:-:S07]  /*2780*/  MOV R11, 0x27a0 ;  /* 0x000027a0000b7802 */ /* 0x000fce0000000f00 */
[----:B-----5:R-:W-:Y:S05]  /*2790*/  CALL.REL.NOINC `($__internal_0_$__cuda_sm20_div_rn_f64_full) ;  /* 0x0000000800f47944 */ /* 0x020fea0003c00000 */
[----:B------:R-:W-:Y:S01]  /*27a0*/  IMAD.MOV.U32 R12, RZ, RZ, R2 ;  /* 0x000000ffff0c7224 */ /* 0x000fe200078e0002 */
[----:B------:R-:W-:-:S07]  /*27b0*/  MOV R13, R0 ;  /* 0x00000000000d7202 */ /* 0x000fce0000000f00 */
.L_x_26:
[----:B------:R-:W-:Y:S05]  /*27c0*/  BSYNC.RECONVERGENT B3 ;  /* 0x0000000000037941 */ /* 0x000fea0003800200 */
.L_x_25:
[----:B-----5:R-:W-:Y:S01]  /*27d0*/  DADD R26, R26, R12 ;  /* 0x000000001a1a7229 */ /* 0x020fe2000000000c */
[----:B------:R-:W-:-:S06]  /*27e0*/  IMAD.WIDE R28, R9, 0x8, R28 ;  /* 0x00000008091c7825 */ /* 0x000fcc00078e021c */
[----:B------:R0:W-:Y:S04]  /*27f0*/  STG.E.64 desc[UR6][R28.64], R26 ;  /* 0x0000001a1c007986 */ /* 0x0001e8000c101b06 */
.L_x_20:
[----:B------:R-:W-:Y:S05]  /*2800*/  BSYNC.RECONVERGENT B2 ;  /* 0x0000000000027941 */ /* 0x000fea0003800200 */
.L_x_19:
[----:B------:R-:W-:-:S13]  /*2810*/  ISETP.GE.U32.AND P0, PT, R5, 0x3, PT ;  /* 0x000000030500780c */ /* 0x000fda0003f06070 */
[----:B------:R-:W-:Y:S05]  /*2820*/  @!P0 BRA `(.L_x_18) ;  /* 0x0000000800bc8947 */ /* 0x000fea0003800000 */
.L_x_35:
[----:B0-2---:R-:W-:-:S04]  /*2830*/  IMAD.WIDE R28, R3, 0x8, R16 ;  /* 0x00000008031c7825 */ /* 0x005fc800078e0210 */
[C---:B----4-:R-:W-:Y:S01]  /*2840*/  IMAD.WIDE R30, R3.reuse, 0x8, R18 ;  /* 0x00000008031e7825 */ /* 0x050fe200078e0212 */
[----:B------:R-:W2:Y:S04]  /*2850*/  LDG.E.64 R48, desc[UR6][R28.64] ;  /* 0x000000061c307981 */ /* 0x000ea8000c1e1b00 */
[----:B------:R-:W2:Y:S01]  /*2860*/  LDG.E.64 R12, desc[UR6][R30.64] ;  /* 0x000000061e0c7981 */ /* 0x000ea2000c1e1b00 */
[----:B---3--:R-:W-:-:S05]  /*2870*/  IMAD.WIDE R32, R3, 0x8, R20 ;  /* 0x0000000803207825 */ /* 0x008fca00078e0214 */
[----:B------:R-:W3:Y:S01]  /*2880*/  LDG.E.64 R38, desc[UR6][R32.64] ;  /* 0x0000000620267981 */ /* 0x000ee2000c1e1b00 */
[----:B------:R-:W-:-:S05]  /*2890*/  IMAD.WIDE R34, R3, 0x8, R22 ;  /* 0x0000000803227825 */ /* 0x000fca00078e0216 */
[----:B------:R-:W4:Y:S01]  /*28a0*/  LDG.E.64 R40, desc[UR6][R34.64] ;  /* 0x0000000622287981 */ /* 0x000f22000c1e1b00 */
[----:B-1----:R-:W-:-:S05]  /*28b0*/  IMAD.WIDE R36, R3, 0x8, R14 ;  /* 0x0000000803247825 */ /* 0x002fca00078e020e */
[----:B------:R0:W5:Y:S01]  /*28c0*/  LDG.E.64 R26, desc[UR6][R36.64] ;  /* 0x00000006241a7981 */ /* 0x000162000c1e1b00 */
[----:B------:R-:W1:Y:S01]  /*28d0*/  MUFU.RCP64H R43, 6 ;  /* 0x40180000002b7908 */ /* 0x000e620000001800 */
[----:B------:R-:W-:Y:S01]  /*28e0*/  IMAD.MOV.U32 R44, RZ, RZ, 0x0 ;  /* 0x00000000ff2c7424 */ /* 0x000fe200078e00ff */
[----:B------:R-:W-:Y:S01]  /*28f0*/  MOV R45, 0x40180000 ;  /* 0x40180000002d7802 */ /* 0x000fe20000000f00 */
[----:B------:R-:W-:Y:S01]  /*2900*/  IMAD.MOV.U32 R42, RZ, RZ, 0x1 ;  /* 0x00000001ff2a7424 */ /* 0x000fe200078e00ff */
[----:B------:R-:W-:Y:S05]  /*2910*/  BSSY.RECONVERGENT B2, `(.L_x_27) ;  /* 0x0000019000027945 */ /* 0x000fea0003800200 */
[----:B-1----:R-:W-:-:S08]  /*2920*/  DFMA R46, R42, -R44, 1 ;  /* 0x3ff000002a2e742b */ /* 0x002fd0000000082c */
[----:B------:R-:W-:-:S08]  /*2930*/  DFMA R46, R46, R46, R46 ;  /* 0x0000002e2e2e722b */ /* 0x000fd0000000002e */
[----:B------:R-:W-:-:S08]  /*2940*/  DFMA R46, R42, R46, R42 ;  /* 0x0000002e2a2e722b */ /* 0x000fd0000000002a */
[----:B------:R-:W-:-:S08]  /*2950*/  DFMA R44, R46, -R44, 1 ;  /* 0x3ff000002e2c742b */ /* 0x000fd0000000082c */
[----:B------:R-:W-:Y:S02]  /*2960*/  DFMA R44, R46, R44, R46 ;  /* 0x0000002c2e2c722b */ /* 0x000fe4000000002e */
[----:B--2---:R-:W-:-:S08]  /*2970*/  DFMA R12, R12, 2, R48 ;  /* 0x400000000c0c782b */ /* 0x004fd00000000030 */
[----:B---3--:R-:W-:-:S08]  /*2980*/  DFMA R12, R38, 2, R12 ;  /* 0x40000000260c782b */ /* 0x008fd0000000000c */
[----:B----4-:R-:W-:-:S08]  /*2990*/  DADD R12, R12, R40 ;  /* 0x000000000c0c7229 */ /* 0x010fd00000000028 */
[----:B------:R-:W-:-:S08]  /*29a0*/  DMUL R38, R12, UR8 ;  /* 0x000000080c267c28 */ /* 0x000fd00008000000 */
[----:B------:R-:W-:Y:S02]  /*29b0*/  DMUL R12, R44, R38 ;  /* 0x000000262c0c7228 */ /* 0x000fe40000000000 */
[----:B------:R-:W-:-:S06]  /*29c0*/  FSETP.GEU.AND P1, PT, |R39|, 6.5827683646048100446e-37, PT ;  /* 0x036000002700780b */ /* 0x000fcc0003f2e200 */
[----:B------:R-:W-:-:S08]  /*29d0*/  DFMA R40, R12, -6, R38 ;  /* 0xc01800000c28782b */ /* 0x000fd00000000026 */
[----:B------:R-:W-:-:S10]  /*29e0*/  DFMA R12, R44, R40, R12 ;  /* 0x000000282c0c722b */ /* 0x000fd4000000000c */
[----:B------:R-:W-:-:S05]  /*29f0*/  FFMA R0, RZ, 2.375, R13 ;  /* 0x40180000ff007823 */ /* 0x000fca000000000d */
[----:B------:R-:W-:-:S13]  /*2a00*/  FSETP.GT.AND P0, PT, |R0|, 1.469367938527859385e-39, PT ;  /* 0x001000000000780b */ /* 0x000fda0003f04200 */
[----:B0-----:R-:W-:Y:S05]  /*2a10*/  @P0 BRA P1, `(.L_x_28) ;  /* 0x0000000000200947 */ /* 0x001fea0000800000 */
[----:B------:R-:W-:Y:S01]  /*2a20*/  MOV R2, R38 ;  /* 0x0000002600027202 */ /* 0x000fe20000000f00 */
[----:B------:R-:W-:Y:S01]  /*2a30*/  IMAD.MOV.U32 R0, RZ, RZ, R39 ;  /* 0x000000ffff007224 */ /* 0x000fe200078e0027 */
[----:B------:R-:W-:Y:S01]  /*2a40*/  MOV R13, RZ ;  /* 0x000000ff000d7202 */ /* 0x000fe20000000f00 */
[----:B------:R-:W-:Y:S01]  /*2a50*/  IMAD.MOV.U32 R12, RZ, RZ, 0x40180000 ;  /* 0x40180000ff0c7424 */ /* 0x000fe200078e00ff */
[----:B------:R-:W-:-:S07]  /*2a60*/  MOV R11, 0x2a80 ;  /* 0x00002a80000b7802 */ /* 0x000fce0000000f00 */
[----:B-----5:R-:W-:Y:S05]  /*2a70*/  CALL.REL.NOINC `($__internal_0_$__cuda_sm20_div_rn_f64_full) ;  /* 0x00000008003c7944 */ /* 0x020fea0003c00000 */
[----:B------:R-:W-:Y:S01]  /*2a80*/  MOV R12, R2 ;  /* 0x00000002000c7202 */ /* 0x000fe20000000f00 */
[----:B------:R-:W-:-:S07]  /*2a90*/  IMAD.MOV.U32 R13, RZ, RZ, R0 ;  /* 0x000000ffff0d7224 */ /* 0x000fce00078e0000 */
.L_x_28:
[----:B------:R-:W-:Y:S05]  /*2aa0*/  BSYNC.RECONVERGENT B2 ;  /* 0x0000000000027941 */ /* 0x000fea0003800200 */
.L_x_27:
[----:B-----5:R-:W-:Y:S01]  /*2ab0*/  DADD R46, R26, R12 ;  /* 0x000000001a2e7229 */ /* 0x020fe2000000000c */
[----:B------:R-:W-:-:S04]  /*2ac0*/  IMAD.WIDE R38, R3, 0x8, R24 ;  /* 0x0000000803267825 */ /* 0x000fc800078e0218 */
[C---:B------:R-:W-:Y:S02]  /*2ad0*/  IMAD.WIDE R28, R9.reuse, 0x8, R28 ;  /* 0x00000008091c7825 */ /* 0x040fe400078e021c */
[----:B------:R0:W-:Y:S02]  /*2ae0*/  STG.E.64 desc[UR6][R38.64], R46 ;  /* 0x0000002e26007986 */ /* 0x0001e4000c101b06 */
[C---:B------:R-:W-:Y:S02]  /*2af0*/  IMAD.WIDE R30, R9.reuse, 0x8, R30 ;  /* 0x00000008091e7825 */ /* 0x040fe400078e021e */
[----:B------:R-:W2:Y:S04]  /*2b00*/  LDG.E.64 R12, desc[UR6][R28.64] ;  /* 0x000000061c0c7981 */ /* 0x000ea8000c1e1b00 */
[----:B------:R-:W2:Y:S01]  /*2b10*/  LDG.E.64 R40, desc[UR6][R30.64] ;  /* 0x000000061e287981 */ /* 0x000ea2000c1e1b00 */
[----:B------:R-:W-:-:S05]  /*2b20*/  IMAD.WIDE R32, R9, 0x8, R32 ;  /* 0x0000000809207825 */ /* 0x000fca00078e0220 */
[----:B------:R-:W3:Y:S01]  /*2b30*/  LDG.E.64 R42, desc[UR6][R32.64] ;  /* 0x00000006202a7981 */ /* 0x000ee2000c1e1b00 */
[----:B------:R-:W-:-:S05]  /*2b40*/  IMAD.WIDE R34, R9, 0x8, R34 ;  /* 0x0000000809227825 */ /* 0x000fca00078e0222 */
[----:B------:R-:W4:Y:S01]  /*2b50*/  LDG.E.64 R44, desc[UR6][R34.64] ;  /* 0x00000006222c7981 */ /* 0x000f22000c1e1b00 */
[----:B------:R-:W-:-:S05]  /*2b60*/  IMAD.WIDE R36, R9, 0x8, R36 ;  /* 0x0000000809247825 */ /* 0x000fca00078e0224 */
[----:B------:R1:W5:Y:S01]  /*2b70*/  LDG.E.64 R26, desc[UR6][R36.64] ;  /* 0x00000006241a7981 */ /* 0x000362000c1e1b00 */
[----:B------:R-:W0:Y:S01]  /*2b80*/  MUFU.RCP64H R51, 6 ;  /* 0x4018000000337908 */ /* 0x000e220000001800 */
[----:B------:R-:W-:Y:S01]  /*2b90*/  HFMA2 R50, -RZ, RZ, 0, 5.9604644775390625e-08 ;  /* 0x00000001ff327431 */ /* 0x000fe200000001ff */
        /* <DEDUP_REMOVED lines=18> */
[----:B-1----:R-:W-:Y:S05]  /*2cc0*/  @P0 BRA P1, `(.L_x_30) ;  /* 0x0000000000200947 */ /* 0x002fea0000800000 */
        /* <DEDUP_REMOVED lines=8> */
.L_x_30:
[----:B------:R-:W-:Y:S05]  /*2d50*/  BSYNC.RECONVERGENT B2 ;  /* 0x0000000000027941 */ /* 0x000fea0003800200 */
.L_x_29:
[----:B-----5:R-:W-:Y:S01]  /*2d60*/  DADD R46, R26, R12 ;  /* 0x000000001a2e7229 */ /* 0x020fe2000000000c */
[----:B------:R-:W-:-:S04]  /*2d70*/  IMAD.WIDE R28, R9, 0x8, R28 ;  /* 0x00000008091c7825 */ /* 0x000fc800078e021c */
[----:B------:R-:W-:-:S04]  /*2d80*/  IMAD.WIDE R26, R9, 0x8, R38 ;  /* 0x00000008091a7825 */ /* 0x000fc800078e0226 */
[C---:B------:R-:W-:Y:S01]  /*2d90*/  IMAD.WIDE R30, R9.reuse, 0x8, R30 ;  /* 0x00000008091e7825 */ /* 0x040fe200078e021e */
[----:B------:R0:W-:Y:S04]  /*2da0*/  STG.E.64 desc[UR6][R26.64], R46 ;  /* 0x0000002e1a007986 */ /* 0x0001e8000c101b06 */
[----:B------:R-:W2:Y:S01]  /*2db0*/  LDG.E.64 R12, desc[UR6][R28.64] ;  /* 0x000000061c0c7981 */ /* 0x000ea2000c1e1b00 */
[----:B------:R-:W-:-:S03]  /*2dc0*/  IMAD.WIDE R32, R9, 0x8, R32 ;  /* 0x0000000809207825 */ /* 0x000fc600078e0220 */
[----:B------:R-:W2:Y:S01]  /*2dd0*/  LDG.E.64 R40, desc[UR6][R30.64] ;  /* 0x000000061e287981 */ /* 0x000ea2000c1e1b00 */
[----:B------:R-:W-:-:S03]  /*2de0*/  IMAD.WIDE R34, R9, 0x8, R34 ;  /* 0x0000000809227825 */ /* 0x000fc600078e0222 */
[----:B------:R-:W3:Y:S04]  /*2df0*/  LDG.E.64 R42, desc[UR6][R32.64] ;  /* 0x00000006202a7981 */ /* 0x000ee8000c1e1b00 */
[----:B------:R-:W4:Y:S01]  /*2e00*/  LDG.E.64 R44, desc[UR6][R34.64] ;  /* 0x00000006222c7981 */ /* 0x000f22000c1e1b00 */
[----:B------:R-:W-:-:S05]  /*2e10*/  IMAD.WIDE R36, R9, 0x8, R36 ;  /* 0x0000000809247825 */ /* 0x000fca00078e0224 */
[----:B------:R1:W5:Y:S01]  /*2e20*/  LDG.E.64 R38, desc[UR6][R36.64] ;  /* 0x0000000624267981 */ /* 0x000362000c1e1b00 */
        /* <DEDUP_REMOVED lines=29> */
.L_x_32:
[----:B------:R-:W-:Y:S05]  /*3000*/  BSYNC.RECONVERGENT B2 ;  /* 0x0000000000027941 */ /* 0x000fea0003800200 */
.L_x_31:
[----:B-----5:R-:W-:Y:S01]  /*3010*/  DADD R38, R38, R12 ;  /* 0x0000000026267229 */ /* 0x020fe2000000000c */
[----:B------:R-:W-:-:S04]  /*3020*/  IMAD.WIDE R26, R9, 0x8, R26 ;  /* 0x00000008091a7825 */ /* 0x000fc800078e021a */
[C---:B------:R-:W-:Y:S02]  /*3030*/  IMAD.WIDE R12, R9.reuse, 0x8, R28 ;  /* 0x00000008090c7825 */ /* 0x040fe400078e021c */
[----:B------:R0:W-:Y:S02]  /*3040*/  STG.E.64 desc[UR6][R26.64], R38 ;  /* 0x000000261a007986 */ /* 0x0001e4000c101b06 */
        /* <DEDUP_REMOVED lines=38> */
.L_x_34:
[----:B------:R-:W-:Y:S05]  /*32b0*/  BSYNC.RECONVERGENT B2 ;  /* 0x0000000000027941 */ /* 0x000fea0003800200 */
.L_x_33:
[----:B-----5:R-:W-:Y:S01]  /*32c0*/  DADD R28, R28, R12 ;  /* 0x000000001c1c7229 */ /* 0x020fe2000000000c */
[----:B------:R-:W-:-:S04]  /*32d0*/  IMAD.WIDE R26, R9, 0x8, R26 ;  /* 0x00000008091a7825 */ /* 0x000fc800078e021a */
[----:B------:R-:W-:Y:S02]  /*32e0*/  IMAD R3, R9, 0x4, R3 ;  /* 0x0000000409037824 */ /* 0x000fe400078e0203 */
[----:B------:R0:W-:Y:S03]  /*32f0*/  STG.E.64 desc[UR6][R26.64], R28 ;  /* 0x0000001c1a007986 */ /* 0x0001e6000c101b06 */
[----:B------:R-:W-:-:S13]  /*3300*/  ISETP.GE.AND P0, PT, R3, UR10, PT ;  /* 0x0000000a03007c0c */ /* 0x000fda000bf06270 */
[----:B0-----:R-:W-:Y:S05]  /*3310*/  @!P0 BRA `(.L_x_35) ;  /* 0xfffffff400448947 */ /* 0x001fea000383ffff */
.L_x_18:
[----:B------:R-:W-:Y:S05]  /*3320*/  BSYNC.RECONVERGENT B1 ;  /* 0x0000000000017941 */ /* 0x000fea0003800200 */
.L_x_17:
[----:B------:R-:W-:-:S04]  /*3330*/  IADD3 R6, PT, PT, R6, 0x1, RZ ;  /* 0x0000000106067810 */ /* 0x000fc80007ffe0ff */
[----:B------:R-:W-:-:S13]  /*3340*/  ISETP.NE.AND P0, PT, R6, R7, PT ;  /* 0x000000070600720c */ /* 0x000fda0003f05270 */
[----:B------:R-:W-:Y:S05]  /*3350*/  @P0 BRA `(.L_x_36) ;  /* 0xffffffe800bc0947 */ /* 0x000fea000383ffff */
[----:B------:R-:W-:Y:S05]  /*3360*/  EXIT ;  /* 0x000000000000794d */ /* 0x000fea0003800000 */
        .weak           $__internal_0_$__cuda_sm20_div_rn_f64_full
        .type           $__internal_0_$__cuda_sm20_div_rn_f64_full,@function
        .size           $__internal_0_$__cuda_sm20_div_rn_f64_full,(.L_x_137 - $__internal_0_$__cuda_sm20_div_rn_f64_full)
$__internal_0_$__cuda_sm20_div_rn_f64_full:
[----:B------:R-:W-:Y:S01]  /*3370*/  MOV R49, R0 ;  /* 0x0000000000317202 */ /* 0x000fe20000000f00 */
[--C-:B------:R-:W-:Y:S01]  /*3380*/  IMAD.MOV.U32 R40, RZ, RZ, R13.reuse ;  /* 0x000000ffff287224 */ /* 0x100fe200078e000d */
[C---:B------:R-:W-:Y:S01]  /*3390*/  FSETP.GEU.AND P0, PT, |R12|.reuse, 1.469367938527859385e-39, PT ;  /* 0x001000000c00780b */ /* 0x040fe20003f0e200 */
[----:B------:R-:W-:Y:S01]  /*33a0*/  IMAD.MOV.U32 R48, RZ, RZ, R2 ;  /* 0x000000ffff307224 */ /* 0x000fe200078e0002 */
[----:B------:R-:W-:Y:S01]  /*33b0*/  FSETP.GEU.AND P2, PT, |R49|, 1.469367938527859385e-39, PT ;  /* 0x001000003100780b */ /* 0x000fe20003f4e200 */
[----:B------:R-:W-:Y:S01]  /*33c0*/  IMAD.MOV.U32 R44, RZ, RZ, R13 ;  /* 0x000000ffff2c7224 */ /* 0x000fe200078e000d */
[----:B------:R-:W-:Y:S01]  /*33d0*/  LOP3.LUT R0, R12, 0x800fffff, RZ, 0xc0, !PT ;  /* 0x800fffff0c007812 */ /* 0x000fe200078ec0ff */
[----:B------:R-:W-:Y:S01]  /*33e0*/  IMAD.MOV.U32 R52, RZ, RZ, R48 ;  /* 0x000000ffff347224 */ /* 0x000fe200078e0030 */
[----:B------:R-:W-:Y:S01]  /*33f0*/  MOV R41, R12 ;  /* 0x0000000c00297202 */ /* 0x000fe20000000f00 */
[----:B------:R-:W-:Y:S01]  /*3400*/  BSSY.RECONVERGENT B0, `(.L_x_37) ;  /* 0x0000057000007945 */ /* 0x000fe20003800200 */
[----:B------:R-:W-:-:S02]  /*3410*/  LOP3.LUT R45, R0, 0x3ff00000, RZ, 0xfc, !PT ;  /* 0x3ff00000002d7812 */ /* 0x000fc400078efcff */
[----:B------:R-:W-:Y:S02]  /*3420*/  LOP3.LUT R2, R49, 0x7ff00000, RZ, 0xc0, !PT ;  /* 0x7ff0000031027812 */ /* 0x000fe400078ec0ff */
[----:B------:R-:W-:Y:S01]  /*3430*/  LOP3.LUT R12, R12, 0x7ff00000, RZ, 0xc0, !PT ;  /* 0x7ff000000c0c7812 */ /* 0x000fe200078ec0ff */
[----:B------:R-:W-:Y:S02]  /*3440*/  @!P0 DMUL R44, R40, 8.98846567431157953865e+307 ;  /* 0x7fe00000282c8828 */ /* 0x000fe40000000000 */
[----:B------:R-:W-:Y:S02]  /*3450*/  @!P2 LOP3.LUT R0, R41, 0x7ff00000, RZ, 0xc0, !PT ;  /* 0x7ff000002900a812 */ /* 0x000fe400078ec0ff */
[C---:B------:R-:W-:Y:S02]  /*3460*/  ISETP.GE.U32.AND P1, PT, R2.reuse, R12, PT ;  /* 0x0000000c0200720c */ /* 0x040fe40003f26070 */
[----:B------:R-:W-:Y:S01]  /*3470*/  @!P2 ISETP.GE.U32.AND P3, PT, R2, R0, PT ;  /* 0x000000000200a20c */ /* 0x000fe20003f66070 */
[----:B------:R-:W0:Y:S01]  /*3480*/  MUFU.RCP64H R43, R45 ;  /* 0x0000002d002b7308 */ /* 0x000e220000001800 */
[----:B------:R-:W-:-:S02]  /*3490*/  MOV R0, 0x1ca00000 ;  /* 0x1ca0000000007802 */ /* 0x000fc40000000f00 */
[----:B------:R-:W-:Y:S02]  /*34a0*/  @!P2 MOV R50, RZ ;  /* 0x000000ff0032a202 */ /* 0x000fe40000000f00 */
[C---:B------:R-:W-:Y:S02]  /*34b0*/  @!P2 SEL R13, R0.reuse, 0x63400000, !P3 ;  /* 0x63400000000da807 */ /* 0x040fe40005800000 */
[----:B------:R-:W-:Y:S02]  /*34c0*/  SEL R42, R0, 0x63400000, !P1 ;  /* 0x63400000002a7807 */ /* 0x000fe40004800000 */
[--C-:B------:R-:W-:Y:S02]  /*34d0*/  @!P2 LOP3.LUT R13, R13, 0x80000000, R49.reuse, 0xf8, !PT ;  /* 0x800000000d0da812 */ /* 0x100fe400078ef831 */
[----:B------:R-:W-:Y:S01]  /*34e0*/  LOP3.LUT R53, R42, 0x800fffff, R49, 0xf8, !PT ;  /* 0x800fffff2a357812 */ /* 0x000fe200078ef831 */
[----:B------:R-:W-:Y:S01]  /*34f0*/  IMAD.MOV.U32 R42, RZ, RZ, 0x1 ;  /* 0x00000001ff2a7424 */ /* 0x000fe200078e00ff */
[----:B------:R-:W-:-:S02]  /*3500*/  @!P2 LOP3.LUT R51, R13, 0x100000, RZ, 0xfc, !PT ;  /* 0x001000000d33a812 */ /* 0x000fc400078efcff */
[----:B------:R-:W-:Y:S02]  /*3510*/  MOV R13, R2 ;  /* 0x00000002000d7202 */ /* 0x000fe40000000f00 */
[----:B------:R-:W-:Y:S02]  /*3520*/  @!P0 LOP3.LUT R12, R45, 0x7ff00000, RZ, 0xc0, !PT ;  /* 0x7ff000002d0c8812 */ /* 0x000fe400078ec0ff */
[----:B------:R-:W-:Y:S02]  /*3530*/  @!P2 DFMA R52, R52, 2, -R50 ;  /* 0x400000003434a82b */ /* 0x000fe40000000832 */
[----:B0-----:R-:W-:-:S08]  /*3540*/  DFMA R50, R42, -R44, 1 ;  /* 0x3ff000002a32742b */ /* 0x001fd0000000082c */
[----:B------:R-:W-:Y:S01]  /*3550*/  DFMA R50, R50, R50, R50 ;  /* 0x000000323232722b */ /* 0x000fe20000000032 */
[----:B------:R-:W-:-:S07]  /*3560*/  @!P2 LOP3.LUT R13, R53, 0x7ff00000, RZ, 0xc0, !PT ;  /* 0x7ff00000350da812 */ /* 0x000fce00078ec0ff */
[----:B------:R-:W-:-:S08]  /*3570*/  DFMA R42, R42, R50, R42 ;  /* 0x000000322a2a722b */ /* 0x000fd0000000002a */
[----:B------:R-:W-:-:S08]  /*3580*/  DFMA R54, R42, -R44, 1 ;  /* 0x3ff000002a36742b */ /* 0x000fd0000000082c */
[----:B------:R-:W-:-:S08]  /*3590*/  DFMA R54, R42, R54, R42 ;  /* 0x000000362a36722b */ /* 0x000fd0000000002a */
[----:B------:R-:W-:-:S08]  /*35a0*/  DMUL R42, R54, R52 ;  /* 0x00000034362a7228 */ /* 0x000fd00000000000 */
[----:B------:R-:W-:-:S08]  /*35b0*/  DFMA R50, R42, -R44, R52 ;  /* 0x8000002c2a32722b */ /* 0x000fd00000000034 */
[----:B------:R-:W-:Y:S01]  /*35c0*/  DFMA R50, R54, R50, R42 ;  /* 0x000000323632722b */ /* 0x000fe2000000002a */
[----:B------:R-:W-:-:S05]  /*35d0*/  VIADD R42, R13, 0xffffffff ;  /* 0xffffffff0d2a7836 */ /* 0x000fca0000000000 */
[----:B------:R-:W-:Y:S02]  /*35e0*/  ISETP.GT.U32.AND P0, PT, R42, 0x7feffffe, PT ;  /* 0x7feffffe2a00780c */ /* 0x000fe40003f04070 */
[----:B------:R-:W-:-:S04]  /*35f0*/  IADD3 R42, PT, PT, R12, -0x1, RZ ;  /* 0xffffffff0c2a7810 */ /* 0x000fc80007ffe0ff */
[----:B------:R-:W-:-:S13]  /*3600*/  ISETP.GT.U32.OR P0, PT, R42, 0x7feffffe, P0 ;  /* 0x7feffffe2a00780c */ /* 0x000fda0000704470 */
[----:B------:R-:W-:Y:S05]  /*3610*/  @P0 BRA `(.L_x_38) ;  /* 0x0000000000740947 */ /* 0x000fea0003800000 */
[----:B------:R-:W-:-:S04]  /*3620*/  LOP3.LUT R12, R41, 0x7ff00000, RZ, 0xc0, !PT ;  /* 0x7ff00000290c7812 */ /* 0x000fc800078ec0ff */
[CC--:B------:R-:W-:Y:S02]  /*3630*/  VIADDMNMX R13, R2.reuse, -R12.reuse, 0xb9600000, !PT ;  /* 0xb9600000020d7446 */ /* 0x0c0fe4000780090c */
[----:B------:R-:W-:Y:S01]  /*3640*/  ISETP.GE.U32.AND P0, PT, R2, R12, PT ;  /* 0x0000000c0200720c */ /* 0x000fe20003f06070 */
[----:B------:R-:W-:Y:S01]  /*3650*/  IMAD.MOV.U32 R12, RZ, RZ, RZ ;  /* 0x000000ffff0c7224 */ /* 0x000fe200078e00ff */
[----:B------:R-:W-:Y:S02]  /*3660*/  VIMNMX R13, PT, PT, R13, 0x46a00000, PT ;  /* 0x46a000000d0d7848 */ /* 0x000fe40003fe0100 */
[----:B------:R-:W-:-:S05]  /*3670*/  SEL R0, R0, 0x63400000, !P0 ;  /* 0x6340000000007807 */ /* 0x000fca0004000000 */
[----:B------:R-:W-:-:S05]  /*3680*/  IMAD.IADD R0, R13, 0x1, -R0 ;  /* 0x000000010d007824 */ /* 0x000fca00078e0a00 */
[----:B------:R-:W-:-:S06]  /*3690*/  IADD3 R13, PT, PT, R0, 0x7fe00000, RZ ;  /* 0x7fe00000000d7810 */ /* 0x000fcc0007ffe0ff */
[----:B------:R-:W-:-:S10]  /*36a0*/  DMUL R42, R50, R12 ;  /* 0x0000000c322a7228 */ /* 0x000fd40000000000 */
[----:B------:R-:W-:-:S13]  /*36b0*/  FSETP.GTU.AND P0, PT, |R43|, 1.469367938527859385e-39, PT ;  /* 0x001000002b00780b */ /* 0x000fda0003f0c200 */
[----:B------:R-:W-:Y:S05]  /*36c0*/  @P0 BRA `(.L_x_39) ;  /* 0x0000000000a80947 */ /* 0x000fea0003800000 */
[----:B------:R-:W-:-:S06]  /*36d0*/  DFMA R44, R50, -R44, R52 ;  /* 0x8000002c322c722b */ /* 0x000fcc0000000034 */
[----:B------:R-:W-:-:S04]  /*36e0*/  MOV R44, RZ ;  /* 0x000000ff002c7202 */ /* 0x000fc80000000f00 */
[C---:B------:R-:W-:Y:S02]  /*36f0*/  FSETP.NEU.AND P0, PT, R45.reuse, RZ, PT ;  /* 0x000000ff2d00720b */ /* 0x040fe40003f0d000 */
[----:B------:R-:W-:-:S04]  /*3700*/  LOP3.LUT R40, R45, 0x80000000, R41, 0x48, !PT ;  /* 0x800000002d287812 */ /* 0x000fc800078e4829 */
[----:B------:R-:W-:-:S07]  /*3710*/  LOP3.LUT R45, R40, R13, RZ, 0xfc, !PT ;  /* 0x0000000d282d7212 */ /* 0x000fce00078efcff */
[----:B------:R-:W-:Y:S05]  /*3720*/  @!P0 BRA `(.L_x_39) ;  /* 0x0000000000908947 */ /* 0x000fea0003800000 */
[----:B------:R-:W-:Y:S01]  /*3730*/  IMAD.MOV R13, RZ, RZ, -R0 ;  /* 0x000000ffff0d7224 */ /* 0x000fe200078e0a00 */
[----:B------:R-:W-:Y:S02]  /*3740*/  MOV R12, RZ ;  /* 0x000000ff000c7202 */ /* 0x000fe40000000f00 */
[----:B------:R-:W-:-:S04]  /*3750*/  IADD3 R0, PT, PT, -R0, -0x43300000, RZ ;  /* 0xbcd0000000007810 */ /* 0x000fc80007ffe1ff */
[----:B------:R-:W-:Y:S02]  /*3760*/  DFMA R12, R42, -R12, R50 ;  /* 0x8000000c2a0c722b */ /* 0x000fe40000000032 */
[----:B------:R-:W-:-:S08]  /*3770*/  DMUL.RP R50, R50, R44 ;  /* 0x0000002c32327228 */ /* 0x000fd00000008000 */
[----:B------:R-:W-:Y:S02]  /*3780*/  FSETP.NEU.AND P0, PT, |R13|, R0, PT ;  /* 0x000000000d00720b */ /* 0x000fe40003f0d200 */
[----:B------:R-:W-:Y:S02]  /*3790*/  LOP3.LUT R40, R51, R40, RZ, 0x3c, !PT ;  /* 0x0000002833287212 */ /* 0x000fe400078e3cff */
[----:B------:R-:W-:Y:S02]  /*37a0*/  FSEL R0, R50, R42, !P0 ;  /* 0x0000002a32007208 */ /* 0x000fe40004000000 */
[----:B------:R-:W-:-:S03]  /*37b0*/  FSEL R40, R40, R43, !P0 ;  /* 0x0000002b28287208 */ /* 0x000fc60004000000 */
[----:B------:R-:W-:Y:S01]  /*37c0*/  IMAD.MOV.U32 R42, RZ, RZ, R0 ;  /* 0x000000ffff2a7224 */ /* 0x000fe200078e0000 */
[----:B------:R-:W-:Y:S01]  /*37d0*/  MOV R43, R40 ;  /* 0x00000028002b7202 */ /* 0x000fe20000000f00 */
[----:B------:R-:W-:Y:S06]  /*37e0*/  BRA `(.L_x_39) ;  /* 0x0000000000607947 */ /* 0x000fec0003800000 */
.L_x_38:
[----:B------:R-:W-:-:S14]  /*37f0*/  DSETP.NAN.AND P0, PT, R48, R48, PT ;  /* 0x000000303000722a */ /* 0x000fdc0003f08000 */
[----:B------:R-:W-:Y:S05]  /*3800*/  @P0 BRA `(.L_x_40) ;  /* 0x00000000004c0947 */ /* 0x000fea0003800000 */
[----:B------:R-:W-:-:S14]  /*3810*/  DSETP.NAN.AND P0, PT, R40, R40, PT ;  /* 0x000000282800722a */ /* 0x000fdc0003f08000 */
[----:B------:R-:W-:Y:S05]  /*3820*/  @P0 BRA `(.L_x_41) ;  /* 0x0000000000340947 */ /* 0x000fea0003800000 */
[----:B------:R-:W-:Y:S01]  /*3830*/  ISETP.NE.AND P0, PT, R13, R12, PT ;  /* 0x0000000c0d00720c */ /* 0x000fe20003f05270 */
[----:B------:R-:W-:Y:S01]  /*3840*/  IMAD.MOV.U32 R42, RZ, RZ, 0x0 ;  /* 0x00000000ff2a7424 */ /* 0x000fe200078e00ff */
[----:B------:R-:W-:-:S11]  /*3850*/  MOV R43, 0xfff80000 ;  /* 0xfff80000002b7802 */ /* 0x000fd60000000f00 */
[----:B------:R-:W-:Y:S05]  /*3860*/  @!P0 BRA `(.L_x_39) ;  /* 0x0000000000408947 */ /* 0x000fea0003800000 */
[----:B------:R-:W-:Y:S02]  /*3870*/  ISETP.NE.AND P0, PT, R13, 0x7ff00000, PT ;  /* 0x7ff000000d00780c */ /* 0x000fe40003f05270 */
[----:B------:R-:W-:Y:S02]  /*3880*/  LOP3.LUT R40, R49, 0x80000000, R41, 0x48, !PT ;  /* 0x8000000031287812 */ /* 0x000fe400078e4829 */
[----:B------:R-:W-:-:S13]  /*3890*/  ISETP.EQ.OR P0, PT, R12, RZ, !P0 ;  /* 0x000000ff0c00720c */ /* 0x000fda0004702670 */
[----:B------:R-:W-:Y:S01]  /*38a0*/  @P0 LOP3.LUT R0, R40, 0x7ff00000, RZ, 0xfc, !PT ;  /* 0x7ff0000028000812 */ /* 0x000fe200078efcff */
[----:B------:R-:W-:Y:S01]  /*38b0*/  @!P0 IMAD.MOV.U32 R42, RZ, RZ, RZ ;  /* 0x000000ffff2a8224 */ /* 0x000fe200078e00ff */
[----:B------:R-:W-:Y:S01]  /*38c0*/  @!P0 MOV R43, R40 ;  /* 0x00000028002b8202 */ /* 0x000fe20000000f00 */
[----:B------:R-:W-:Y:S01]  /*38d0*/  @P0 IMAD.MOV.U32 R42, RZ, RZ, RZ ;  /* 0x000000ffff2a0224 */ /* 0x000fe200078e00ff */
[----:B------:R-:W-:Y:S01]  /*38e0*/  @P0 MOV R43, R0 ;  /* 0x00000000002b0202 */ /* 0x000fe20000000f00 */
[----:B------:R-:W-:Y:S06]  /*38f0*/  BRA `(.L_x_39) ;  /* 0x00000000001c7947 */ /* 0x000fec0003800000 */
.L_x_41:
[----:B------:R-:W-:Y:S01]  /*3900*/  LOP3.LUT R0, R41, 0x80000, RZ, 0xfc, !PT ;  /* 0x0008000029007812 */ /* 0x000fe200078efcff */
[----:B------:R-:W-:-:S03]  /*3910*/  IMAD.MOV.U32 R42, RZ, RZ, R40 ;  /* 0x000000ffff2a7224 */ /* 0x000fc600078e0028 */
[----:B------:R-:W-:Y:S01]  /*3920*/  MOV R43, R0 ;  /* 0x00000000002b7202 */ /* 0x000fe20000000f00 */
[----:B------:R-:W-:Y:S06]  /*3930*/  BRA `(.L_x_39) ;  /* 0x00000000000c7947 */ /* 0x000fec0003800000 */
.L_x_40:
[----:B------:R-:W-:Y:S01]  /*3940*/  LOP3.LUT R0, R49, 0x80000, RZ, 0xfc, !PT ;  /* 0x0008000031007812 */ /* 0x000fe200078efcff */
[----:B------:R-:W-:-:S03]  /*3950*/  IMAD.MOV.U32 R42, RZ, RZ, R48 ;  /* 0x000000ffff2a7224 */ /* 0x000fc600078e0030 */
[----:B------:R-:W-:-:S07]  /*3960*/  MOV R43, R0 ;  /* 0x00000000002b7202 */ /* 0x000fce0000000f00 */
.L_x_39:
[----:B------:R-:W-:Y:S05]  /*3970*/  BSYNC.RECONVERGENT B0 ;  /* 0x0000000000007941 */ /* 0x000fea0003800200 */
.L_x_37:
[----:B------:R-:W-:Y:S02]  /*3980*/  HFMA2 R13, -RZ, RZ, 0, 0 ;  /* 0x00000000ff0d7431 */ /* 0x000fe400000001ff */
[----:B------:R-:W-:Y:S01]  /*3990*/  IMAD.MOV.U32 R12, RZ, RZ, R11 ;  /* 0x000000ffff0c7224 */ /* 0x000fe200078e000b */
[----:B------:R-:W-:Y:S01]  /*39a0*/  MOV R0, R43 ;  /* 0x0000002b00007202 */ /* 0x000fe20000000f00 */
[----:B------:R-:W-:Y:S02]  /*39b0*/  IMAD.MOV.U32 R2, RZ, RZ, R42 ;  /* 0x000000ffff027224 */ /* 0x000fe400078e002a */
[----:B------:R-:W-:Y:S05]  /*39c0*/  RET.REL.NODEC R12 `(_Z9RK4_step43GFS) ;  /* 0xffffffc40c8c7950 */ /* 0x000fea0003c3ffff */
.L_x_42:
[----:B------:R-:W-:-:S00]  /*39d0*/  BRA `(.L_x_42) ;  /* 0xfffffffc00fc7947 */ /* 0x000fc0000383ffff */
[----:B------:R-:W-:-:S00]  /*39e0*/  NOP ;  /* 0x0000000000007918 */ /* 0x000fc00000000000 */
        /* <DEDUP_REMOVED lines=9> */
.L_x_137:


//--------------------- .text._Z9RK4_step33GFS    --------------------------
	.section	.text._Z9RK4_step33GFS,"ax",@progbits
	.align	128
        .global         _Z9RK4_step33GFS
        .type           _Z9RK4_step33GFS,@function
        .size           _Z9RK4_step33GFS,(.L_x_138 - _Z9RK4_step33GFS)
        .other          _Z9RK4_step33GFS,@"STO_CUDA_ENTRY STV_DEFAULT"
_Z9RK4_step33GFS:
.text._Z9RK4_step33GFS:
        /* <DEDUP_REMOVED lines=15> */
[----:B------:R-:W-:Y:S01]  /*00f0*/  IADD3 R0, PT, PT, R4, R3, RZ ;  /* 0x0000000304007210 */ /* 0x000fe20007ffe0ff */
[----:B------:R-:W-:Y:S01]  /*0100*/  IMAD.MOV R11, RZ, RZ, -R3 ;  /* 0x000000ffff0b7224 */ /* 0x000fe200078e0a03 */
[----:B------:R-:W-:Y:S01]  /*0110*/  ISETP.NE.U32.AND P2, PT, R3, RZ, PT ;  /* 0x000000ff0300720c */ /* 0x000fe20003f45070 */
[----:B------:R-:W1:Y:S01]  /*0120*/  LDC.64 R20, c[0x0][0x388] ;  /* 0x0000e200ff147b82 */ /* 0x000e620000000a00 */
[CC--:B------:R-:W-:Y:S01]  /*0130*/  ISETP.GE.AND P0, PT, R0.reuse, R9.reuse, PT ;  /* 0x000000090000720c */ /* 0x0c0fe20003f06270 */
[----:B------:R-:W-:Y:S01]  /*0140*/  BSSY.RECONVERGENT B1, `(.L_x_45) ;  /* 0x0000077000017945 */ /* 0x000fe20003800200 */
[----:B------:R-:W-:Y:S01]  /*0150*/  VIMNMX R5, PT, PT, R0, R9, !PT ;  /* 0x0000000900057248 */ /* 0x000fe20007fe0100 */
[----:B------:R-:W-:Y:S01]  /*0160*/  IMAD.MOV.U32 R13, RZ, RZ, R4 ;  /* 0x000000ffff0d7224 */ /* 0x000fe200078e0004 */
[----:B------:R-:W-:-:S04]  /*0170*/  SEL R2, RZ, 0x1, P0 ;  /* 0x00000001ff027807 */ /* 0x000fc80000000000 */
[----:B------:R-:W-:Y:S01]  /*0180*/  IADD3 R0, PT, PT, R5, -R0, -R2 ;  /* 0x8000000005007210 */ /* 0x000fe20007ffe802 */
[----:B0-----:R-:W0:Y:S01]  /*0190*/  MUFU.RCP R8, R8 ;  /* 0x0000000800087308 */ /* 0x001e220000001000 */
[----:B-1----:R-:W-:Y:S01]  /*01a0*/  DMUL R20, R20, R20 ;  /* 0x0000001414147228 */ /* 0x002fe20000000000 */
[----:B0-----:R-:W-:-:S06]  /*01b0*/  VIADD R6, R8, 0xffffffe ;  /* 0x0ffffffe08067836 */ /* 0x001fcc0000000000 */
[----:B------:R0:W1:Y:S02]  /*01c0*/  F2I.FTZ.U32.TRUNC.NTZ R7, R6 ;  /* 0x0000000600077305 */ /* 0x000064000021f000 */
[----:B0-----:R-:W-:Y:S02]  /*01d0*/  IMAD.MOV.U32 R6, RZ, RZ, RZ ;  /* 0x000000ffff067224 */ /* 0x001fe400078e00ff */
[----:B-1----:R-:W-:-:S04]  /*01e0*/  IMAD R11, R11, R7, RZ ;  /* 0x000000070b0b7224 */ /* 0x002fc800078e02ff */
[----:B------:R-:W-:-:S06]  /*01f0*/  IMAD.HI.U32 R7, R7, R11, R6 ;  /* 0x0000000b07077227 */ /* 0x000fcc00078e0006 */
[----:B------:R-:W-:-:S04]  /*0200*/  IMAD.HI.U32 R7, R7, R0, RZ ;  /* 0x0000000007077227 */ /* 0x000fc800078e00ff */
[----:B------:R-:W-:-:S04]  /*0210*/  IMAD.MOV R5, RZ, RZ, -R7 ;  /* 0x000000ffff057224 */ /* 0x000fc800078e0a07 */
[----:B------:R-:W-:-:S05]  /*0220*/  IMAD R0, R3, R5, R0 ;  /* 0x0000000503007224 */ /* 0x000fca00078e0200 */
[----:B------:R-:W-:-:S13]  /*0230*/  ISETP.GE.U32.AND P0, PT, R0, R3, PT ;  /* 0x000000030000720c */ /* 0x000fda0003f06070 */
[----:B------:R-:W-:Y:S01]  /*0240*/  @P0 IMAD.IADD R0, R0, 0x1, -R3 ;  /* 0x0000000100000824 */ /* 0x000fe200078e0a03 */
[----:B------:R-:W-:-:S04]  /*0250*/  @P0 IADD3 R7, PT, PT, R7, 0x1, RZ ;  /* 0x0000000107070810 */ /* 0x000fc80007ffe0ff */
[----:B------:R-:W-:-:S13]  /*0260*/  ISETP.GE.U32.AND P1, PT, R0, R3, PT ;  /* 0x000000030000720c */ /* 0x000fda0003f26070 */
[----:B------:R-:W-:Y:S01]  /*0270*/  @P1 VIADD R7, R7, 0x1 ;  /* 0x0000000107071836 */ /* 0x000fe20000000000 */
[----:B------:R-:W-:-:S05]  /*0280*/  @!P2 LOP3.LUT R7, RZ, R3, RZ, 0x33, !PT ;  /* 0x00000003ff07a212 */ /* 0x000fca00078e33ff */
[----:B------:R-:W-:-:S05]  /*0290*/  IMAD.IADD R0, R2, 0x1, R7 ;  /* 0x0000000102007824 */ /* 0x000fca00078e0207 */
[----:B------:R-:W-:-:S04]  /*02a0*/  LOP3.LUT R2, R0, 0x3, RZ, 0xc0, !PT ;  /* 0x0000000300027812 */ /* 0x000fc800078ec0ff */
[----:B------:R-:W-:-:S13]  /*02b0*/  ISETP.NE.AND P0, PT, R2, 0x3, PT ;  /* 0x000000030200780c */ /* 0x000fda0003f05270 */
[----:B------:R-:W-:Y:S05]  /*02c0*/  @!P0 BRA `(.L_x_46) ;  /* 0x0000000400788947 */ /* 0x000fea0003800000 */
[----:B------:R-:W0:Y:S01]  /*02d0*/  LDC R2, c[0x0][0x384] ;  /* 0x0000e100ff027b82 */ /* 0x000e220000000800 */
[----:B------:R-:W-:Y:S01]  /*02e0*/  IADD3 R5, PT, PT, R0, 0x1, RZ ;  /* 0x0000000100057810 */ /* 0x000fe20007ffe0ff */
[----:B------:R-:W-:Y:S01]  /*02f0*/  BSSY.RECONVERGENT B2, `(.L_x_47) ;  /* 0x000005a000027945 */ /* 0x000fe20003800200 */
[----:B------:R-:W-:Y:S01]  /*0300*/  IADD3 R14, PT, PT, R9, UR4, R14 ;  /* 0x00000004090e7c10 */ /* 0x000fe2000fffe00e */
[----:B------:R-:W-:Y:S01]  /*0310*/  VIADD R16, R4, 0xfffffffc ;  /* 0xfffffffc04107836 */ /* 0x000fe20000000000 */
[----:B------:R-:W-:Y:S01]  /*0320*/  LOP3.LUT R5, R5, 0x3, RZ, 0xc0, !PT ;  /* 0x0000000305057812 */ /* 0x000fe200078ec0ff */
[----:B------:R-:W-:Y:S02]  /*0330*/  IMAD.MOV.U32 R10, RZ, RZ, R4 ;  /* 0x000000ffff0a7224 */ /* 0x000fe400078e0004 */
[----:B------:R-:W1:Y:S02]  /*0340*/  LDC.64 R22, c[0x0][0x3a0] ;  /* 0x0000e800ff167b82 */ /* 0x000e640000000a00 */
[----:B------:R-:W-:-:S07]  /*0350*/  IMAD.MOV R12, RZ, RZ, -R5 ;  /* 0x000000ffff0c7224 */ /* 0x000fce00078e0a05 */
.L_x_50:
[----:B------:R-:W2:Y:S02]  /*0360*/  LDC.64 R6, c[0x0][0x3d8] ;  /* 0x0000f600ff067b82 */ /* 0x000ea40000000a00 */
[----:B--2---:R-:W-:-:S06]  /*0370*/  IMAD.WIDE R6, R10, 0x8, R6 ;  /* 0x000000080a067825 */ /* 0x004fcc00078e0206 */
[----:B------:R-:W2:Y:S01]  /*0380*/  LDG.E.64 R6, desc[UR6][R6.64] ;  /* 0x0000000606067981 */ /* 0x000ea2000c1e1b00 */
[----:B0-----:R-:W-:Y:S01]  /*0390*/  IADD3 R11, PT, PT, R2, -0x2, RZ ;  /* 0xfffffffe020b7810 */ /* 0x001fe20007ffe0ff */
[----:B------:R-:W-:Y:S01]  /*03a0*/  VIADD R5, R16, 0x4 ;  /* 0x0000000410057836 */ /* 0x000fe20000000000 */
[----:B------:R-:W-:Y:S01]  /*03b0*/  IADD3 R15, PT, PT, R14, -0x4, RZ ;  /* 0xfffffffc0e0f7810 */ /* 0x000fe20007ffe0ff */
[----:B-1----:R-:W-:Y:S01]  /*03c0*/  IMAD.WIDE R30, R10, 0x8, R22 ;  /* 0x000000080a1e7825 */ /* 0x002fe200078e0216 */
[-C--:B------:R-:W-:Y:S02]  /*03d0*/  IABS R18, R11.reuse ;  /* 0x0000000b00127213 */ /* 0x080fe40000000000 */
[----:B------:R-:W-:Y:S02]  /*03e0*/  IABS R19, R11 ;  /* 0x0000000b00137213 */ /* 0x000fe40000000000 */
[----:B------:R-:W0:Y:S01]  /*03f0*/  I2F.RP R13, R18 ;  /* 0x00000012000d7306 */ /* 0x000e220000209400 */
[----:B------:R-:W-:-:S02]  /*0400*/  IABS R26, R15 ;  /* 0x0000000f001a7213 */ /* 0x000fc40000000000 */
[----:B------:R-:W-:-:S05]  /*0410*/  IMAD.MOV R24, RZ, RZ, -R19 ;  /* 0x000000ffff187224 */ /* 0x000fca00078e0a13 */
[----:B0-----:R-:W0:Y:S02]  /*0420*/  MUFU.RCP R13, R13 ;  /* 0x0000000d000d7308 */ /* 0x001e240000001000 */
[----:B0-----:R-:W-:Y:S01]  /*0430*/  VIADD R8, R13, 0xffffffe ;  /* 0x0ffffffe0d087836 */ /* 0x001fe20000000000 */
[----:B------:R-:W-:-:S05]  /*0440*/  IABS R13, R5 ;  /* 0x00000005000d7213 */ /* 0x000fca0000000000 */
[----:B------:R0:W1:Y:S02]  /*0450*/  F2I.FTZ.U32.TRUNC.NTZ R9, R8 ;  /* 0x0000000800097305 */ /* 0x000064000021f000 */
[----:B0-----:R-:W-:Y:S02]  /*0460*/  IMAD.MOV.U32 R8, RZ, RZ, RZ ;  /* 0x000000ffff087224 */ /* 0x001fe400078e00ff */
[----:B-1----:R-:W-:-:S04]  /*0470*/  IMAD.MOV R17, RZ, RZ, -R9 ;  /* 0x000000ffff117224 */ /* 0x002fc800078e0a09 */
[----:B------:R-:W-:-:S04]  /*0480*/  IMAD R17, R17, R18, RZ ;  /* 0x0000001211117224 */ /* 0x000fc800078e02ff */
[----:B------:R-:W-:-:S06]  /*0490*/  IMAD.HI.U32 R9, R9, R17, R8 ;  /* 0x0000001109097227 */ /* 0x000fcc00078e0008 */
[----:B------:R-:W-:-:S04]  /*04a0*/  IMAD.HI.U32 R8, R9, R13, RZ ;  /* 0x0000000d09087227 */ /* 0x000fc800078e00ff */
[----:B------:R-:W-:-:S04]  /*04b0*/  IMAD.HI.U32 R9, R9, R26, RZ ;  /* 0x0000001a09097227 */ /* 0x000fc800078e00ff */
[-C--:B------:R-:W-:Y:S02]  /*04c0*/  IMAD R13, R8, R24.reuse, R13 ;  /* 0x00000018080d7224 */ /* 0x080fe400078e020d */
[----:B------:R-:W-:Y:S02]  /*04d0*/  IMAD R17, R9, R24, R26 ;  /* 0x0000001809117224 */ /* 0x000fe400078e021a */
[----:B------:R-:W0:Y:S01]  /*04e0*/  LDC.64 R8, c[0x0][0x3c0] ;  /* 0x0000f000ff087b82 */ /* 0x000e220000000a00 */
[C---:B------:R-:W-:Y:S02]  /*04f0*/  ISETP.GT.U32.AND P0, PT, R18.reuse, R13, PT ;  /* 0x0000000d1200720c */ /* 0x040fe40003f04070 */
[----:B------:R-:W-:-:S11]  /*0500*/  ISETP.GT.U32.AND P1, PT, R18, R17, PT ;  /* 0x000000111200720c */ /* 0x000fd60003f24070 */
[----:B------:R-:W-:Y:S01]  /*0510*/  @!P0 IMAD.IADD R13, R13, 0x1, -R18 ;  /* 0x000000010d0d8824 */ /* 0x000fe200078e0a12 */
[----:B------:R-:W-:Y:S02]  /*0520*/  ISETP.GE.AND P0, PT, R5, RZ, PT ;  /* 0x000000ff0500720c */ /* 0x000fe40003f06270 */
[----:B------:R-:W-:Y:S02]  /*0530*/  @!P1 IADD3 R17, PT, PT, R17, -R18, RZ ;  /* 0x8000001211119210 */ /* 0x000fe40007ffe0ff */
[C---:B------:R-:W-:Y:S02]  /*0540*/  ISETP.GT.U32.AND P2, PT, R18.reuse, R13, PT ;  /* 0x0000000d1200720c */ /* 0x040fe40003f44070 */
[----:B------:R-:W-:Y:S02]  /*0550*/  ISETP.GT.U32.AND P3, PT, R18, R17, PT ;  /* 0x000000111200720c */ /* 0x000fe40003f64070 */
[----:B------:R-:W-:Y:S01]  /*0560*/  ISETP.GE.AND P1, PT, R15, RZ, PT ;  /* 0x000000ff0f00720c */ /* 0x000fe20003f26270 */
[----:B0-----:R-:W-:-:S08]  /*0570*/  IMAD.WIDE R32, R10, 0x8, R8 ;  /* 0x000000080a207825 */ /* 0x001fd000078e0208 */
[--C-:B------:R-:W-:Y:S01]  /*0580*/  @!P2 IMAD.IADD R13, R13, 0x1, -R18.reuse ;  /* 0x000000010d0da824 */ /* 0x100fe200078e0a12 */
[----:B------:R-:W-:Y:S01]  /*0590*/  ISETP.NE.AND P2, PT, R11, RZ, PT ;  /* 0x000000ff0b00720c */ /* 0x000fe20003f45270 */
[----:B------:R-:W-:Y:S01]  /*05a0*/  @!P3 IMAD.IADD R17, R17, 0x1, -R18 ;  /* 0x000000011111b824 */ /* 0x000fe200078e0a12 */
[----:B------:R-:W-:Y:S02]  /*05b0*/  LOP3.LUT R18, RZ, R11, RZ, 0x33, !PT ;  /* 0x0000000bff127212 */ /* 0x000fe400078e33ff */
        /* <DEDUP_REMOVED lines=24> */
[----:B------:R-:W-:Y:S01]  /*0740*/  DFMA R6, R8, -R20, R24 ;  /* 0x800000140806722b */ /* 0x000fe20000000018 */
[----:B0-----:R-:W-:-:S07]  /*0750*/  IMAD.WIDE R18, R10, 0x8, R18 ;  /* 0x000000080a127825 */ /* 0x001fce00078e0212 */
        /* <DEDUP_REMOVED lines=9> */
[----:B------:R-:W-:Y:S05]  /*07f0*/  CALL.REL.NOINC `($__internal_1_$__cuda_sm20_div_rn_f64_full) ;  /* 0x0000001800d87944 */ /* 0x000fea0003c00000 */
[----:B------:R-:W-:-:S07]  /*0800*/  IMAD.MOV.U32 R9, RZ, RZ, R5 ;  /* 0x000000ffff097224 */ /* 0x000fce00078e0005 */
.L_x_49:
[----:B------:R-:W-:Y:S05]  /*0810*/  BSYNC.RECONVERGENT B3 ;  /* 0x0000000000037941 */ /* 0x000fea0003800200 */
.L_x_48:
[----:B------:R2:W-:Y:S01]  /*0820*/  STG.E.64 desc[UR6][R18.64], R8 ;  /* 0x0000000812007986 */ /* 0x0005e2000c101b06 */
[----:B------:R-:W-:Y:S01]  /*0830*/  VIADD R12, R12, 0x1 ;  /* 0x000000010c0c7836 */ /* 0x000fe20000000000 */
[C---:B------:R-:W-:Y:S01]  /*0840*/  IADD3 R10, PT, PT, R3.reuse, R10, RZ ;  /* 0x0000000a030a7210 */ /* 0x040fe20007ffe0ff */
[C---:B------:R-:W-:Y:S02]  /*0850*/  IMAD.IADD R16, R3.reuse, 0x1, R16 ;  /* 0x0000000103107824 */ /* 0x040fe400078e0210 */
[----:B------:R-:W-:Y:S01]  /*0860*/  IMAD.IADD R14, R3, 0x1, R14 ;  /* 0x00000001030e7824 */ /* 0x000fe200078e020e */
[----:B------:R-:W-:-:S13]  /*0870*/  ISETP.NE.AND P0, PT, R12, RZ, PT ;  /* 0x000000ff0c00720c */ /* 0x000fda0003f05270 */
[----:B--2---:R-:W-:Y:S05]  /*0880*/  @P0 BRA `(.L_x_50) ;  /* 0xfffffff800b40947 */ /* 0x004fea000383ffff */
[----:B------:R-:W-:Y:S05]  /*0890*/  BSYNC.RECONVERGENT B2 ;  /* 0x0000000000027941 */ /* 0x000fea0003800200 */
.L_x_47:
[----:B------:R-:W-:-:S07]  /*08a0*/  IADD3 R13, PT, PT, R16, 0x4, RZ ;  /* 0x00000004100d7810 */ /* 0x000fce0007ffe0ff */
.L_x_46:
[----:B------:R-:W-:Y:S05]  /*08b0*/  BSYNC.RECONVERGENT B1 ;  /* 0x0000000000017941 */ /* 0x000fea0003800200 */
.L_x_45:
[----:B------:R-:W-:-:S13]  /*08c0*/  ISETP.GE.U32.AND P0, PT, R0, 0x3, PT ;  /* 0x000000030000780c */ /* 0x000fda0003f06070 */
[----:B------:R-:W-:Y:S05]  /*08d0*/  @!P0 BRA `(.L_x_44) ;  /* 0x0000001000cc8947 */ /* 0x000fea0003800000 */
[----:B------:R-:W0:Y:S08]  /*08e0*/  LDC R0, c[0x0][0x384] ;  /* 0x0000e100ff007b82 */ /* 0x000e300000000800 */
[----:B------:R-:W1:Y:S08]  /*08f0*/  LDC R2, c[0x0][0x384] ;  /* 0x0000e100ff027b82 */ /* 0x000e700000000800 */
[----:B------:R-:W2:Y:S08]  /*0900*/  LDC.64 R18, c[0x0][0x3a0] ;  /* 0x0000e800ff127b82 */ /* 0x000eb00000000a00 */
[----:B------:R-:W3:Y:S01]  /*0910*/  LDC.64 R16, c[0x0][0x3f8] ;  /* 0x0000fe00ff107b82 */ /* 0x000ee20000000a00 */
[----:B0-----:R-:W-:-:S07]  /*0920*/  VIADD R0, R0, 0xfffffffe ;  /* 0xfffffffe00007836 */ /* 0x001fce0000000000 */
[----:B------:R-:W0:Y:S02]  /*0930*/  LDC.64 R14, c[0x0][0x3c0] ;  /* 0x0000f000ff0e7b82 */ /* 0x000e240000000a00 */
.L_x_59:
[----:B------:R-:W4:Y:S02]  /*0940*/  LDC.64 R24, c[0x0][0x3d8] ;  /* 0x0000f600ff187b82 */ /* 0x000f240000000a00 */
[----:B----4-:R-:W-:-:S05]  /*0950*/  IMAD.WIDE R24, R13, 0x8, R24 ;  /* 0x000000080d187825 */ /* 0x010fca00078e0218 */
[----:B------:R-:W4:Y:S01]  /*0960*/  LDG.E.64 R10, desc[UR6][R24.64] ;  /* 0x00000006180a7981 */ /* 0x000f22000c1e1b00 */
[-C--:B------:R-:W-:Y:S01]  /*0970*/  IABS R9, R0.reuse ;  /* 0x0000000000097213 */ /* 0x080fe20000000000 */
[C---:B--2---:R-:W-:Y:S01]  /*0980*/  IMAD.WIDE R32, R13.reuse, 0x8, R18 ;  /* 0x000000080d207825 */ /* 0x044fe200078e0212 */
[----:B-1----:R-:W-:Y:S02]  /*0990*/  IADD3 R12, PT, PT, R13, -0x4, R2 ;  /* 0xfffffffc0d0c7810 */ /* 0x002fe40007ffe002 */
[----:B------:R-:W1:Y:S01]  /*09a0*/  I2F.RP R5, R9 ;  /* 0x0000000900057306 */ /* 0x000e620000209400 */
[----:B------:R-:W-:Y:S02]  /*09b0*/  IABS R22, R0 ;  /* 0x0000000000167213 */ /* 0x000fe40000000000 */
[----:B------:R-:W-:-:S03]  /*09c0*/  IABS R26, R12 ;  /* 0x0000000c001a7213 */ /* 0x000fc60000000000 */
[----:B------:R-:W-:Y:S02]  /*09d0*/  IMAD.MOV R22, RZ, RZ, -R22 ;  /* 0x000000ffff167224 */ /* 0x000fe400078e0a16 */
[----:B-1----:R-:W1:Y:S02]  /*09e0*/  MUFU.RCP R5, R5 ;  /* 0x0000000500057308 */ /* 0x002e640000001000 */
[----:B-1----:R-:W-:-:S06]  /*09f0*/  VIADD R6, R5, 0xffffffe ;  /* 0x0ffffffe05067836 */ /* 0x002fcc0000000000 */
[----:B------:R1:W2:Y:S02]  /*0a00*/  F2I.FTZ.U32.TRUNC.NTZ R7, R6 ;  /* 0x0000000600077305 */ /* 0x0002a4000021f000 */
[----:B-1----:R-:W-:Y:S01]  /*0a10*/  IMAD.MOV.U32 R6, RZ, RZ, RZ ;  /* 0x000000ffff067224 */ /* 0x002fe200078e00ff */
[----:B--2---:R-:W-:-:S05]  /*0a20*/  IADD3 R8, PT, PT, RZ, -R7, RZ ;  /* 0x80000007ff087210 */ /* 0x004fca0007ffe0ff */
[----:B------:R-:W-:Y:S01]  /*0a30*/  IMAD R23, R8, R9, RZ ;  /* 0x0000000908177224 */ /* 0x000fe200078e02ff */
[----:B------:R-:W-:-:S03]  /*0a40*/  IABS R8, R13 ;  /* 0x0000000d00087213 */ /* 0x000fc60000000000 */
[----:B------:R-:W-:Y:S01]  /*0a50*/  IMAD.HI.U32 R23, R7, R23, R6 ;  /* 0x0000001707177227 */ /* 0x000fe200078e0006 */
[----:B------:R-:W-:-:S03]  /*0a60*/  MOV R7, R26 ;  /* 0x0000001a00077202 */ /* 0x000fc60000000f00 */
[----:B0-----:R-:W-:-:S04]  /*0a70*/  IMAD.WIDE R26, R13, 0x8, R14 ;  /* 0x000000080d1a7825 */ /* 0x001fc800078e020e */
[----:B------:R-:W-:-:S04]  /*0a80*/  IMAD.HI.U32 R5, R23, R8, RZ ;  /* 0x0000000817057227 */ /* 0x000fc800078e00ff */
[----:B------:R-:W-:Y:S01]  /*0a90*/  IMAD.HI.U32 R6, R23, R7, RZ ;  /* 0x0000000717067227 */ /* 0x000fe200078e00ff */
[----:B------:R-:W-:-:S03]  /*0aa0*/  LOP3.LUT R23, RZ, R0, RZ, 0x33, !PT ;  /* 0x00000000ff177212 */ /* 0x000fc600078e33ff */
[-C--:B------:R-:W-:Y:S02]  /*0ab0*/  IMAD R5, R5, R22.reuse, R8 ;  /* 0x0000001605057224 */ /* 0x080fe400078e0208 */
[----:B------:R-:W-:-:S03]  /*0ac0*/  IMAD R6, R6, R22, R7 ;  /* 0x0000001606067224 */ /* 0x000fc600078e0207 */
        /* <DEDUP_REMOVED lines=18> */
[----:B------:R-:W2:Y:S04]  /*0bf0*/  LDG.E.64 R8, desc[UR6][R32.64] ;  /* 0x0000000620087981 */ /* 0x000ea8000c1e1b00 */
[----:B------:R-:W4:Y:S04]  /*0c00*/  LDG.E.64 R6, desc[UR6][R6.64+0x8] ;  /* 0x0000080606067981 */ /* 0x000f28000c1e1b00 */
[----:B------:R-:W4:Y:S01]  /*0c10*/  LDG.E.64 R22, desc[UR6][R22.64+0x8] ;  /* 0x0000080616167981 */ /* 0x000f22000c1e1b00 */
        /* <DEDUP_REMOVED lines=9> */
[----:B----4-:R-:W-:-:S08]  /*0cb0*/  DADD R8, R6, R22 ;  /* 0x0000000006087229 */ /* 0x010fd00000000016 */
[----:B------:R-:W-:-:S08]  /*0cc0*/  DADD R28, R8, -R28 ;  /* 0x00000000081c7229 */ /* 0x000fd0000000081c */
[----:B------:R-:W-:Y:S02]  /*0cd0*/  DMUL R8, R34, R28 ;  /* 0x0000001c22087228 */ /* 0x000fe40000000000 */
[----:B------:R-:W-:-:S06]  /*0ce0*/  FSETP.GEU.AND P1, PT, |R29|, 6.5827683646048100446e-37, PT ;  /* 0x036000001d00780b */ /* 0x000fcc0003f2e200 */
[----:B------:R-:W-:-:S08]  /*0cf0*/  DFMA R6, R8, -R20, R28 ;  /* 0x800000140806722b */ /* 0x000fd0000000001c */
[----:B------:R-:W-:-:S10]  /*0d00*/  DFMA R8, R34, R6, R8 ;  /* 0x000000062208722b */ /* 0x000fd40000000008 */
[----:B------:R-:W-:-:S05]  /*0d10*/  FFMA R5, RZ, R21, R9 ;  /* 0x00000015ff057223 */ /* 0x000fca0000000009 */
[----:B------:R-:W-:-:S13]  /*0d20*/  FSETP.GT.AND P0, PT, |R5|, 1.469367938527859385e-39, PT ;  /* 0x001000000500780b */ /* 0x000fda0003f04200 */
[----:B0-----:R-:W-:Y:S05]  /*0d30*/  @P0 BRA P1, `(.L_x_52) ;  /* 0x00000000001c0947 */ /* 0x001fea0000800000 */
[----:B------:R-:W-:Y:S01]  /*0d40*/  IMAD.MOV.U32 R8, RZ, RZ, R28 ;  /* 0x000000ffff087224 */ /* 0x000fe200078e001c */
[----:B------:R-:W-:Y:S01]  /*0d50*/  MOV R5, R29 ;  /* 0x0000001d00057202 */ /* 0x000fe20000000f00 */
[----:B------:R-:W-:Y:S01]  /*0d60*/  IMAD.MOV.U32 R30, RZ, RZ, R20 ;  /* 0x000000ffff1e7224 */ /* 0x000fe200078e0014 */
[----:B------:R-:W-:Y:S01]  /*0d70*/  MOV R6, 0xda0 ;  /* 0x00000da000067802 */ /* 0x000fe20000000f00 */
[----:B------:R-:W-:-:S07]  /*0d80*/  IMAD.MOV.U32 R31, RZ, RZ, R21 ;  /* 0x000000ffff1f7224 */ /* 0x000fce00078e0015 */
[----:B---3--:R-:W-:Y:S05]  /*0d90*/  CALL.REL.NOINC `($__internal_1_$__cuda_sm20_div_rn_f64_full) ;  /* 0x0000001400707944 */ /* 0x008fea0003c00000 */
[----:B------:R-:W-:-:S07]  /*0da0*/  MOV R9, R5 ;  /* 0x0000000500097202 */ /* 0x000fce0000000f00 */
.L_x_52:
[----:B------:R-:W-:Y:S05]  /*0db0*/  BSYNC.RECONVERGENT B1 ;  /* 0x0000000000017941 */ /* 0x000fea0003800200 */
.L_x_51:
[----:B---3--:R-:W-:-:S04]  /*0dc0*/  IMAD.WIDE R22, R13, 0x8, R16 ;  /* 0x000000080d167825 */ /* 0x008fc800078e0210 */
[C---:B------:R-:W-:Y:S01]  /*0dd0*/  IMAD.WIDE R24, R3.reuse, 0x8, R24 ;  /* 0x0000000803187825 */ /* 0x040fe200078e0218 */
[----:B------:R0:W-:Y:S04]  /*0de0*/  STG.E.64 desc[UR6][R22.64], R8 ;  /* 0x0000000816007986 */ /* 0x0001e8000c101b06 */
[----:B------:R-:W2:Y:S01]  /*0df0*/  LDG.E.64 R6, desc[UR6][R24.64] ;  /* 0x0000000618067981 */ /* 0x000ea2000c1e1b00 */
[-C--:B------:R-:W-:Y:S01]  /*0e00*/  IABS R5, R0.reuse ;  /* 0x0000000000057213 */ /* 0x080fe20000000000 */
[C---:B------:R-:W-:Y:S01]  /*0e10*/  IMAD.IADD R12, R3.reuse, 0x1, R12 ;  /* 0x00000001030c7824 */ /* 0x040fe200078e020c */
[C---:B------:R-:W-:Y:S01]  /*0e20*/  IADD3 R10, PT, PT, R3.reuse, R13, RZ ;  /* 0x0000000d030a7210 */ /* 0x040fe20007ffe0ff */
[----:B------:R-:W-:Y:S01]  /*0e30*/  IMAD.WIDE R26, R3, 0x8, R26 ;  /* 0x00000008031a7825 */ /* 0x000fe200078e021a */
[----:B------:R-:W1:Y:S01]  /*0e40*/  I2F.RP R11, R5 ;  /* 0x00000005000b7306 */ /* 0x000e620000209400 */
[----:B------:R-:W-:-:S02]  /*0e50*/  IABS R13, R0 ;  /* 0x00000000000d7213 */ /* 0x000fc40000000000 */
[----:B------:R-:W-:Y:S01]  /*0e60*/  LOP3.LUT R31, RZ, R0, RZ, 0x33, !PT ;  /* 0x00000000ff1f7212 */ /* 0x000fe200078e33ff */
[----:B------:R-:W-:Y:S01]  /*0e70*/  IMAD.WIDE R32, R3, 0x8, R32 ;  /* 0x0000000803207825 */ /* 0x000fe200078e0220 */
[----:B------:R-:W-:-:S03]  /*0e80*/  IADD3 R13, PT, PT, RZ, -R13, RZ ;  /* 0x8000000dff0d7210 */ /* 0x000fc60007ffe0ff */
[----:B-1----:R-:W1:Y:S02]  /*0e90*/  MUFU.RCP R11, R11 ;  /* 0x0000000b000b7308 */ /* 0x002e640000001000 */
[----:B-1----:R-:W-:Y:S01]  /*0ea0*/  VIADD R28, R11, 0xffffffe ;  /* 0x0ffffffe0b1c7836 */ /* 0x002fe20000000000 */
[----:B------:R-:W-:-:S05]  /*0eb0*/  IABS R11, R10 ;  /* 0x0000000a000b7213 */ /* 0x000fca0000000000 */
[----:B------:R1:W3:Y:S02]  /*0ec0*/  F2I.FTZ.U32.TRUNC.NTZ R29, R28 ;  /* 0x0000001c001d7305 */ /* 0x0002e4000021f000 */
[----:B-1----:R-:W-:Y:S02]  /*0ed0*/  IMAD.MOV.U32 R28, RZ, RZ, RZ ;  /* 0x000000ffff1c7224 */ /* 0x002fe400078e00ff */
[----:B---3--:R-:W-:-:S04]  /*0ee0*/  IMAD.MOV R30, RZ, RZ, -R29 ;  /* 0x000000ffff1e7224 */ /* 0x008fc800078e0a1d */
[----:B0-----:R-:W-:Y:S01]  /*0ef0*/  IMAD R9, R30, R5, RZ ;  /* 0x000000051e097224 */ /* 0x001fe200078e02ff */
[----:B------:R-:W-:-:S03]  /*0f00*/  IABS R30, R12 ;  /* 0x0000000c001e7213 */ /* 0x000fc60000000000 */
[----:B------:R-:W-:-:S04]  /*0f10*/  IMAD.HI.U32 R8, R29, R9, R28 ;  /* 0x000000091d087227 */ /* 0x000fc800078e001c */
[----:B------:R-:W-:-:S04]  /*0f20*/  IMAD.MOV.U32 R28, RZ, RZ, R30 ;  /* 0x000000ffff1c7224 */ /* 0x000fc800078e001e */
[----:B------:R-:W-:-:S04]  /*0f30*/  IMAD.HI.U32 R9, R8, R28, RZ ;  /* 0x0000001c08097227 */ /* 0x000fc800078e00ff */
[----:B------:R-:W-:-:S04]  /*0f40*/  IMAD.HI.U32 R8, R8, R11, RZ ;  /* 0x0000000b08087227 */ /* 0x000fc800078e00ff */
[-C--:B------:R-:W-:Y:S02]  /*0f50*/  IMAD R28, R9, R13.reuse, R28 ;  /* 0x0000000d091c7224 */ /* 0x080fe400078e021c */
[----:B------:R-:W-:-:S03]  /*0f60*/  IMAD R8, R8, R13, R11 ;  /* 0x0000000d08087224 */ /* 0x000fc600078e020b */
        /* <DEDUP_REMOVED lines=46> */
.L_x_54:
[----:B------:R-:W-:Y:S05]  /*1250*/  BSYNC.RECONVERGENT B1 ;  /* 0x0000000000017941 */ /* 0x000fea0003800200 */
.L_x_53:
[----:B------:R-:W-:-:S04]  /*1260*/  IMAD.WIDE R22, R3, 0x8, R22 ;  /* 0x0000000803167825 */ /* 0x000fc800078e0216 */
[C---:B------:R-:W-:Y:S01]  /*1270*/  IMAD.WIDE R24, R3.reuse, 0x8, R24 ;  /* 0x0000000803187825 */ /* 0x040fe200078e0218 */
[----:B------:R0:W-:Y:S04]  /*1280*/  STG.E.64 desc[UR6][R22.64], R8 ;  /* 0x0000000816007986 */ /* 0x0001e8000c101b06 */
[----:B------:R-:W2:Y:S01]  /*1290*/  LDG.E.64 R6, desc[UR6][R24.64] ;  /* 0x0000000618067981 */ /* 0x000ea2000c1e1b00 */
[-C--:B------:R-:W-:Y:S01]  /*12a0*/  IABS R5, R0.reuse ;  /* 0x0000000000057213 */ /* 0x080fe20000000000 */
[C---:B------:R-:W-:Y:S01]  /*12b0*/  IMAD.IADD R12, R3.reuse, 0x1, R12 ;  /* 0x00000001030c7824 */ /* 0x040fe200078e020c */
[-C--:B------:R-:W-:Y:S01]  /*12c0*/  IABS R13, R0.reuse ;  /* 0x00000000000d7213 */ /* 0x080fe20000000000 */
[C---:B------:R-:W-:Y:S01]  /*12d0*/  IMAD.IADD R10, R3.reuse, 0x1, R10 ;  /* 0x00000001030a7824 */ /* 0x040fe200078e020a */
[----:B------:R-:W1:Y:S01]  /*12e0*/  I2F.RP R11, R5 ;  /* 0x00000005000b7306 */ /* 0x000e620000209400 */
[----:B------:R-:W-:Y:S01]  /*12f0*/  LOP3.LUT R31, RZ, R0, RZ, 0x33, !PT ;  /* 0x00000000ff1f7212 */ /* 0x000fe200078e33ff */
[----:B------:R-:W-:-:S04]  /*1300*/  IMAD.WIDE R26, R3, 0x8, R26 ;  /* 0x00000008031a7825 */ /* 0x000fc800078e021a */
[----:B------:R-:W-:Y:S02]  /*1310*/  IMAD.MOV R13, RZ, RZ, -R13 ;  /* 0x000000ffff0d7224 */ /* 0x000fe400078e0a0d */
[----:B------:R-:W-:Y:S01]  /*1320*/  IMAD.WIDE R32, R3, 0x8, R32 ;  /* 0x0000000803207825 */ /* 0x000fe200078e0220 */
[----:B-1----:R-:W1:Y:S03]  /*1330*/  MUFU.RCP R11, R11 ;  /* 0x0000000b000b7308 */ /* 0x002e660000001000 */
[----:B-1----:R-:W-:Y:S01]  /*1340*/  VIADD R28, R11, 0xffffffe ;  /* 0x0ffffffe0b1c7836 */ /* 0x002fe20000000000 */
[----:B------:R-:W-:-:S04]  /*1350*/  IABS R11, R10 ;  /* 0x0000000a000b7213 */ /* 0x000fc80000000000 */
[----:B------:R1:W3:Y:S02]  /*1360*/  F2I.FTZ.U32.TRUNC.NTZ R29, R28 ;  /* 0x0000001c001d7305 */ /* 0x0002e4000021f000 */
[----:B-1----:R-:W-:Y:S02]  /*1370*/  MOV R28, RZ ;  /* 0x000000ff001c7202 */ /* 0x002fe40000000f00 */
[----:B---3--:R-:W-:-:S05]  /*1380*/  IADD3 R30, PT, PT, RZ, -R29, RZ ;  /* 0x8000001dff1e7210 */ /* 0x008fca0007ffe0ff */
        /* <DEDUP_REMOVED lines=30> */
[----:B------:R-:W-:Y:S01]  /*1570*/  HFMA2 R34, -RZ, RZ, 0, 5.9604644775390625e-08 ;  /* 0x00000001ff227431 */ /* 0x000fe200000001ff */
        /* <DEDUP_REMOVED lines=21> */
[----:B------:R-:W-:Y:S05]  /*16d0*/  CALL.REL.NOINC `($__internal_1_$__cuda_sm20_div_rn_f64_full) ;  /* 0x0000000c00207944 */ /* 0x000fea0003c00000 */
[----:B------:R-:W-:-:S07]  /*16e0*/  IMAD.MOV.U32 R9, RZ, RZ, R5 ;  /* 0x000000ffff097224 */ /* 0x000fce00078e0005 */
.L_x_56:
[----:B------:R-:W-:Y:S05]  /*16f0*/  BSYNC.RECONVERGENT B1 ;  /* 0x0000000000017941 */ /* 0x000fea0003800200 */
.L_x_55:
[----:B------:R-:W-:-:S04]  /*1700*/  IMAD.WIDE R22, R3, 0x8, R22 ;  /* 0x0000000803167825 */ /* 0x000fc800078e0216 */
[C---:B------:R-:W-:Y:S01]  /*1710*/  IMAD.WIDE R6, R3.reuse, 0x8, R24 ;  /* 0x0000000803067825 */ /* 0x040fe200078e0218 */
[----:B------:R0:W-:Y:S05]  /*1720*/  STG.E.64 desc[UR6][R22.64], R8 ;  /* 0x0000000816007986 */ /* 0x0001ea000c101b06 */
[----:B------:R-:W2:Y:S01]  /*1730*/  LDG.E.64 R6, desc[UR6][R6.64] ;  /* 0x0000000606067981 */ /* 0x000ea2000c1e1b00 */
[-C--:B------:R-:W-:Y:S01]  /*1740*/  IABS R28, R0.reuse ;  /* 0x00000000001c7213 */ /* 0x080fe20000000000 */
[C---:B------:R-:W-:Y:S01]  /*1750*/  IMAD.IADD R10, R3.reuse, 0x1, R10 ;  /* 0x00000001030a7824 */ /* 0x040fe200078e020a */
[----:B------:R-:W-:Y:S01]  /*1760*/  IABS R24, R0 ;  /* 0x0000000000187213 */ /* 0x000fe20000000000 */
[C---:B------:R-:W-:Y:S01]  /*1770*/  IMAD.WIDE R26, R3.reuse, 0x8, R26 ;  /* 0x00000008031a7825 */ /* 0x040fe200078e021a */
[----:B------:R-:W1:Y:S03]  /*1780*/  I2F.RP R5, R28 ;  /* 0x0000001c00057306 */ /* 0x000e660000209400 */
[C---:B------:R-:W-:Y:S01]  /*1790*/  IMAD.WIDE R32, R3.reuse, 0x8, R32 ;  /* 0x0000000803207825 */ /* 0x040fe200078e0220 */
[----:B0-----:R-:W-:-:S03]  /*17a0*/  IADD3 R8, PT, PT, R3, R12, RZ ;  /* 0x0000000c03087210 */ /* 0x001fc60007ffe0ff */
[----:B------:R-:W-:Y:S01]  /*17b0*/  IMAD.MOV.U32 R12, RZ, RZ, RZ ;  /* 0x000000ffff0c7224 */ /* 0x000fe200078e00ff */
[----:B------:R-:W-:Y:S01]  /*17c0*/  IABS R25, R8 ;  /* 0x0000000800197213 */ /* 0x000fe20000000000 */
[----:B-1----:R-:W0:Y:S02]  /*17d0*/  MUFU.RCP R5, R5 ;  /* 0x0000000500057308 */ /* 0x002e240000001000 */
[----:B0-----:R-:W-:-:S06]  /*17e0*/  IADD3 R13, PT, PT, R5, 0xffffffe, RZ ;  /* 0x0ffffffe050d7810 */ /* 0x001fcc0007ffe0ff */
[----:B------:R-:W0:Y:S02]  /*17f0*/  F2I.FTZ.U32.TRUNC.NTZ R13, R13 ;  /* 0x0000000d000d7305 */ /* 0x000e24000021f000 */
[----:B0-----:R-:W-:-:S04]  /*1800*/  IMAD.MOV R11, RZ, RZ, -R13 ;  /* 0x000000ffff0b7224 */ /* 0x001fc800078e0a0d */
[----:B------:R-:W-:Y:S01]  /*1810*/  IMAD R9, R11, R28, RZ ;  /* 0x0000001c0b097224 */ /* 0x000fe200078e02ff */
[----:B------:R-:W-:-:S03]  /*1820*/  IABS R11, R10 ;  /* 0x0000000a000b7213 */ /* 0x000fc60000000000 */
[----:B------:R-:W-:-:S04]  /*1830*/  IMAD.HI.U32 R5, R13, R9, R12 ;  /* 0x000000090d057227 */ /* 0x000fc800078e000c */
[----:B------:R-:W-:Y:S01]  /*1840*/  IMAD.MOV R9, RZ, RZ, -R24 ;  /* 0x000000ffff097224 */ /* 0x000fe200078e0a18 */
[----:B------:R-:W-:Y:S01]  /*1850*/  MOV R24, R25 ;  /* 0x0000001900187202 */ /* 0x000fe20000000f00 */
[----:B------:R-:W-:Y:S02]  /*1860*/  IMAD.MOV.U32 R12, RZ, RZ, R11 ;  /* 0x000000ffff0c7224 */ /* 0x000fe400078e000b */
[----:B------:R-:W-:Y:S02]  /*1870*/  IMAD.MOV.U32 R11, RZ, RZ, R9 ;  /* 0x000000ffff0b7224 */ /* 0x000fe400078e0009 */
        /* <DEDUP_REMOVED lines=11> */
[----:B------:R-:W-:Y:S02]  /*1930*/  ISETP.GE.AND P1, PT, R8, RZ, PT ;  /* 0x000000ff0800720c */ /* 0x000fe40003f26270 */
[----:B------:R-:W-:-:S07]  /*1940*/  LOP3.LUT R8, RZ, R0, RZ, 0x33, !PT ;  /* 0x00000000ff087212 */ /* 0x000fce00078e33ff */
        /* <DEDUP_REMOVED lines=38> */
.L_x_58:
[----:B------:R-:W-:Y:S05]  /*1bb0*/  BSYNC.RECONVERGENT B1 ;  /* 0x0000000000017941 */ /* 0x000fea0003800200 */
.L_x_57:
[C---:B------:R-:W-:Y:S01]  /*1bc0*/  IMAD.WIDE R22, R3.reuse, 0x8, R22 ;  /* 0x0000000803167825 */ /* 0x040fe200078e0216 */
[----:B------:R-:W-:-:S04]  /*1bd0*/  IADD3 R13, PT, PT, R3, R10, RZ ;  /* 0x0000000a030d7210 */ /* 0x000fc80007ffe0ff */
[----:B------:R4:W-:Y:S01]  /*1be0*/  STG.E.64 desc[UR6][R22.64], R8 ;  /* 0x0000000816007986 */ /* 0x0009e2000c101b06 */
[----:B------:R-:W-:-:S13]  /*1bf0*/  ISETP.GE.AND P0, PT, R13, UR8, PT ;  /* 0x000000080d007c0c */ /* 0x000fda000bf06270 */
[----:B----4-:R-:W-:Y:S05]  /*1c00*/  @!P0 BRA `(.L_x_59) ;  /* 0xffffffec004c8947 */ /* 0x010fea000383ffff */
.L_x_44:
[----:B------:R-:W-:Y:S05]  /*1c10*/  BSYNC.RECONVERGENT B0 ;  /* 0x0000000000007941 */ /* 0x000fea0003800200 */
.L_x_43:
[----:B------:R-:W0:Y:S02]  /*1c20*/  LDC R2, c[0x0][0x380] ;  /* 0x0000e000ff027b82 */ /* 0x000e240000000800 */
[----:B0-----:R-:W-:-:S13]  /*1c30*/  ISETP.GE.AND P0, PT, R2, 0x1, PT ;  /* 0x000000010200780c */ /* 0x001fda0003f06270 */
[----:B------:R-:W-:Y:S05]  /*1c40*/  @!P0 EXIT ;  /* 0x000000000000894d */ /* 0x000fea0003800000 */
[----:B------:R-:W0:Y:S01]  /*1c50*/  I2F.U32.RP R8, R3 ;  /* 0x0000000300087306 */ /* 0x000e220000209000 */
[----:B------:R-:W1:Y:S01]  /*1c60*/  LDCU UR4, c[0x0][0x384] ;  /* 0x00007080ff0477ac */ /* 0x000e620008000800 */
[----:B------:R-:W-:Y:S01]  /*1c70*/  IADD3 R0, PT, PT, R4, R3, RZ ;  /* 0x0000000304007210 */ /* 0x000fe20007ffe0ff */
[----:B------:R-:W-:Y:S01]  /*1c80*/  IMAD.MOV R9, RZ, RZ, -R3 ;  /* 0x000000ffff097224 */ /* 0x000fe200078e0a03 */
[C---:B------:R-:W-:Y:S01]  /*1c90*/  ISETP.NE.U32.AND P2, PT, R3.reuse, RZ, PT ;  /* 0x000000ff0300720c */ /* 0x040fe20003f45070 */
[----:B------:R-:W-:Y:S01]  /*1ca0*/  IMAD.MOV.U32 R6, RZ, RZ, RZ ;  /* 0x000000ffff067224 */ /* 0x000fe200078e00ff */
[----:B------:R-:W-:Y:S01]  /*1cb0*/  VIMNMX R2, PT, PT, R2, 0x1, !PT ;  /* 0x0000000102027848 */ /* 0x000fe20007fe0100 */
[----:B------:R-:W-:Y:S01]  /*1cc0*/  IMAD.IADD R12, R3, 0x1, R0 ;  /* 0x00000001030c7824 */ /* 0x000fe200078e0200 */
[----:B0-----:R-:W0:Y:S01]  /*1cd0*/  MUFU.RCP R8, R8 ;  /* 0x0000000800087308 */ /* 0x001e220000001000 */
[C---:B-1----:R-:W-:Y:S02]  /*1ce0*/  ISETP.GE.AND P0, PT, R0.reuse, UR4, PT ;  /* 0x0000000400007c0c */ /* 0x042fe4000bf06270 */
[----:B------:R-:W-:-:S02]  /*1cf0*/  VIMNMX R5, PT, PT, R0, UR4, !PT ;  /* 0x0000000400057c48 */ /* 0x000fc4000ffe0100 */
[----:B------:R-:W-:Y:S01]  /*1d00*/  SEL R10, RZ, 0x1, P0 ;  /* 0x00000001ff0a7807 */ /* 0x000fe20000000000 */
[----:B0-----:R-:W-:-:S06]  /*1d10*/  VIADD R7, R8, 0xffffffe ;  /* 0x0ffffffe08077836 */ /* 0x001fcc0000000000 */
[----:B------:R-:W0:Y:S02]  /*1d20*/  F2I.FTZ.U32.TRUNC.NTZ R7, R7 ;  /* 0x0000000700077305 */ /* 0x000e24000021f000 */
[----:B0-----:R-:W-:-:S04]  /*1d30*/  IMAD R9, R9, R7, RZ ;  /* 0x0000000709097224 */ /* 0x001fc800078e02ff */
[----:B------:R-:W-:Y:S01]  /*1d40*/  IMAD.HI.U32 R9, R7, R9, R6 ;  /* 0x0000000907097227 */ /* 0x000fe200078e0006 */
[----:B------:R-:W-:-:S05]  /*1d50*/  IADD3 R6, PT, PT, R5, -R0, -R10 ;  /* 0x8000000005067210 */ /* 0x000fca0007ffe80a */
[----:B------:R-:W-:-:S04]  /*1d60*/  IMAD.HI.U32 R9, R9, R6, RZ ;  /* 0x0000000609097227 */ /* 0x000fc800078e00ff */
[----:B------:R-:W-:-:S04]  /*1d70*/  IMAD.MOV R5, RZ, RZ, -R9 ;  /* 0x000000ffff057224 */ /* 0x000fc800078e0a09 */
[----:B------:R-:W-:Y:S01]  /*1d80*/  IMAD R6, R3, R5, R6 ;  /* 0x0000000503067224 */ /* 0x000fe200078e0206 */
[----:B------:R-:W-:-:S04]  /*1d90*/  MOV R5, RZ ;  /* 0x000000ff00057202 */ /* 0x000fc80000000f00 */
[----:B------:R-:W-:-:S13]  /*1da0*/  ISETP.GE.U32.AND P0, PT, R6, R3, PT ;  /* 0x000000030600720c */ /* 0x000fda0003f06070 */
[----:B------:R-:W-:Y:S01]  /*1db0*/  @P0 IADD3 R6, PT, PT, -R3, R6, RZ ;  /* 0x0000000603060210 */ /* 0x000fe20007ffe1ff */
[----:B------:R-:W-:-:S03]  /*1dc0*/  @P0 VIADD R9, R9, 0x1 ;  /* 0x0000000109090836 */ /* 0x000fc60000000000 */
[----:B------:R-:W-:-:S13]  /*1dd0*/  ISETP.GE.U32.AND P1, PT, R6, R3, PT ;  /* 0x000000030600720c */ /* 0x000fda0003f26070 */
[----:B------:R-:W-:Y:S01]  /*1de0*/  @P1 VIADD R9, R9, 0x1 ;  /* 0x0000000109091836 */ /* 0x000fe20000000000 */
[----:B------:R-:W-:-:S05]  /*1df0*/  @!P2 LOP3.LUT R9, RZ, R3, RZ, 0x33, !PT ;  /* 0x00000003ff09a212 */ /* 0x000fca00078e33ff */
[----:B------:R-:W-:-:S07]  /*1e00*/  IMAD.IADD R10, R10, 0x1, R9 ;  /* 0x000000010a0a7824 */ /* 0x000fce00078e0209 */
.L_x_65:
[----:B0-----:R-:W0:Y:S01]  /*1e10*/  LDCU UR4, c[0x0][0x384] ;  /* 0x00007080ff0477ac */ /* 0x001e220008000800 */
[----:B------:R-:W-:Y:S01]  /*1e20*/  BSSY.RECONVERGENT B0, `(.L_x_60) ;  /* 0x000004f000007945 */ /* 0x000fe20003800200 */
[----:B-1----:R-:W1:Y:S01]  /*1e30*/  LDCU.64 UR8, c[0x0][0x390] ;  /* 0x00007200ff0877ac */ /* 0x002e620008000a00 */
[----:B0-----:R-:W-:-:S13]  /*1e40*/  ISETP.GE.AND P0, PT, R4, UR4, PT ;  /* 0x0000000404007c0c */ /* 0x001fda000bf06270 */
[----:B-1234-:R-:W-:Y:S05]  /*1e50*/  @P0 BRA `(.L_x_61) ;  /* 0x00000004002c0947 */ /* 0x01efea0003800000 */
[----:B------:R-:W-:Y:S01]  /*1e60*/  IMAD R13, R5, 0x38, RZ ;  /* 0x00000038050d7824 */ /* 0x000fe200078e02ff */
[----:B------:R-:W-:Y:S01]  /*1e70*/  LOP3.LUT R26, R10, 0x3, RZ, 0xc0, !PT ;  /* 0x000000030a1a7812 */ /* 0x000fe200078ec0ff */
[----:B------:R-:W-:Y:S01]  /*1e80*/  BSSY.RECONVERGENT B1, `(.L_x_62) ;  /* 0x0000024000017945 */ /* 0x000fe20003800200 */
[----:B------:R-:W-:Y:S01]  /*1e90*/  MOV R11, R4 ;  /* 0x00000004000b7202 */ /* 0x000fe20000000f00 */
[----:B------:R0:W1:Y:S01]  /*1ea0*/  LDC.64 R6, c[0x0][R13+0x398] ;  /* 0x0000e6000d067b82 */ /* 0x0000620000000a00 */
[----:B------:R-:W-:-:S07]  /*1eb0*/  ISETP.NE.AND P0, PT, R26, 0x3, PT ;  /* 0x000000031a00780c */ /* 0x000fce0003f05270 */
[----:B------:R0:W2:Y:S06]  /*1ec0*/  LDC.64 R8, c[0x0][R13+0x3c0] ;  /* 0x0000f0000d087b82 */ /* 0x0000ac0000000a00 */
[----:B------:R-:W-:Y:S05]  /*1ed0*/  @!P0 BRA `(.L_x_63) ;  /* 0x0000000000788947 */ /* 0x000fea0003800000 */
[C---:B-1----:R-:W-:Y:S01]  /*1ee0*/  IMAD.WIDE R22, R4.reuse, 0x8, R6 ;  /* 0x0000000804167825 */ /* 0x042fe200078e0206 */
[----:B------:R-:W1:Y:S03]  /*1ef0*/  LDC.64 R14, c[0x0][0x390] ;  /* 0x0000e400ff0e7b82 */ /* 0x000e660000000a00 */
[----:B--2---:R-:W-:Y:S01]  /*1f00*/  IMAD.WIDE R24, R4, 0x8, R8 ;  /* 0x0000000804187825 */ /* 0x004fe200078e0208 */
[----:B------:R-:W1:Y:S04]  /*1f10*/  LDG.E.64 R16, desc[UR6][R22.64] ;  /* 0x0000000616107981 */ /* 0x000e68000c1e1b00 */
[----:B------:R-:W1:Y:S01]  /*1f20*/  LDG.E.64 R18, desc[UR6][R24.64] ;  /* 0x0000000618127981 */ /* 0x000e62000c1e1b00 */
[----:B------:R-:W2:Y:S01]  /*1f30*/  LDC.64 R20, c[0x0][R13+0x3a0] ;  /* 0x0000e8000d147b82 */ /* 0x000ea20000000a00 */
[----:B------:R-:W-:Y:S01]  /*1f40*/  ISETP.NE.AND P0, PT, R26, RZ, PT ;  /* 0x000000ff1a00720c */ /* 0x000fe20003f05270 */
[----:B------:R-:W-:-:S02]  /*1f50*/  IMAD.MOV.U32 R11, RZ, RZ, R0 ;  /* 0x000000ffff0b7224 */ /* 0x000fc400078e0000 */
[----:B--2---:R-:W-:Y:S01]  /*1f60*/  IMAD.WIDE R20, R4, 0x8, R20 ;  /* 0x0000000804147825 */ /* 0x004fe200078e0214 */
[----:B-1----:R-:W-:-:S07]  /*1f70*/  DFMA R16, R18, R14, R16 ;  /* 0x0000000e1210722b */ /* 0x002fce0000000010 */
[----:B------:R3:W-:Y:S02]  /*1f80*/  STG.E.64 desc[UR6][R20.64], R16 ;  /* 0x0000001014007986 */ /* 0x0007e4000c101b06 */
[----:B------:R-:W-:Y:S05]  /*1f90*/  @!P0 BRA `(.L_x_63) ;  /* 0x0000000000488947 */ /* 0x000fea0003800000 */
[----:B------:R-:W-:-:S04]  /*1fa0*/  IMAD.WIDE R22, R3, 0x8, R22 ;  /* 0x0000000803167825 */ /* 0x000fc800078e0216 */
[C---:B------:R-:W-:Y:S01]  /*1fb0*/  IMAD.WIDE R24, R3.reuse, 0x8, R24 ;  /* 0x0000000803187825 */ /* 0x040fe200078e0218 */
[----:B---3--:R-:W2:Y:S04]  /*1fc0*/  LDG.E.64 R16, desc[UR6][R22.64] ;  /* 0x0000000616107981 */ /* 0x008ea8000c1e1b00 */
[----:B------:R-:W2:Y:S01]  /*1fd0*/  LDG.E.64 R18, desc[UR6][R24.64] ;  /* 0x0000000618127981 */ /* 0x000ea2000c1e1b00 */
[----:B------:R-:W-:Y:S01]  /*1fe0*/  IMAD.WIDE R20, R3, 0x8, R20 ;  /* 0x0000000803147825 */ /* 0x000fe200078e0214 */
[----:B------:R-:W-:-:S03]  /*1ff0*/  ISETP.NE.AND P0, PT, R26, 0x1, PT ;  /* 0x000000011a00780c */ /* 0x000fc60003f05270 */
[----:B------:R-:W-:Y:S01]  /*2000*/  IMAD.MOV.U32 R11, RZ, RZ, R12 ;  /* 0x000000ffff0b7224 */ /* 0x000fe200078e000c */
[----:B--2---:R-:W-:-:S07]  /*2010*/  DFMA R16, R18, R14, R16 ;  /* 0x0000000e1210722b */ /* 0x004fce0000000010 */
[----:B------:R4:W-:Y:S02]  /*2020*/  STG.E.64 desc[UR6][R20.64], R16 ;  /* 0x0000001014007986 */ /* 0x0009e4000c101b06 */
[----:B------:R-:W-:Y:S05]  /*2030*/  @!P0 BRA `(.L_x_63) ;  /* 0x0000000000208947 */ /* 0x000fea0003800000 */
[----:B----4-:R-:W-:-:S04]  /*2040*/  IMAD.WIDE R16, R3, 0x8, R22 ;  /* 0x0000000803107825 */ /* 0x010fc800078e0216 */
[C---:B------:R-:W-:Y:S02]  /*2050*/  IMAD.WIDE R18, R3.reuse, 0x8, R24 ;  /* 0x0000000803127825 */ /* 0x040fe400078e0218 */
[----:B------:R-:W2:Y:S04]  /*2060*/  LDG.E.64 R16, desc[UR6][R16.64] ;  /* 0x0000000610107981 */ /* 0x000ea8000c1e1b00 */
[----:B------:R-:W2:Y:S01]  /*2070*/  LDG.E.64 R18, desc[UR6][R18.64] ;  /* 0x0000000612127981 */ /* 0x000ea2000c1e1b00 */
[C---:B------:R-:W-:Y:S01]  /*2080*/  IMAD.WIDE R20, R3.reuse, 0x8, R20 ;  /* 0x0000000803147825 */ /* 0x040fe200078e0214 */
[----:B------:R-:W-:Y:S01]  /*2090*/  IADD3 R11, PT, PT, R3, R12, RZ ;  /* 0x0000000c030b7210 */ /* 0x000fe20007ffe0ff */
[----:B--2---:R-:W-:-:S07]  /*20a0*/  DFMA R14, R18, R14, R16 ;  /* 0x0000000e120e722b */ /* 0x004fce0000000010 */
[----:B------:R1:W-:Y:S04]  /*20b0*/  STG.E.64 desc[UR6][R20.64], R14 ;  /* 0x0000000e14007986 */ /* 0x0003e8000c101b06 */
.L_x_63:
[----:B------:R-:W-:Y:S05]  /*20c0*/  BSYNC.RECONVERGENT B1 ;  /* 0x0000000000017941 */ /* 0x000fea0003800200 */
.L_x_62:
[----:B------:R-:W-:-:S13]  /*20d0*/  ISETP.GE.U32.AND P0, PT, R10, 0x3, PT ;  /* 0x000000030a00780c */ /* 0x000fda0003f06070 */
[----:B------:R-:W-:Y:S05]  /*20e0*/  @!P0 BRA `(.L_x_61) ;  /* 0x0000000000888947 */ /* 0x000fea0003800000 */
[----:B-1----:R-:W-:-:S04]  /*20f0*/  IMAD.MOV.U32 R14, RZ, RZ, 0x20 ;  /* 0x00000020ff0e7424 */ /* 0x002fc800078e00ff */
[----:B------:R-:W-:-:S06]  /*2100*/  IMAD R14, R5, 0x38, R14 ;  /* 0x00000038050e7824 */ /* 0x000fcc00078e020e */
[----:B------:R-:W1:Y:S02]  /*2110*/  LDC.64 R14, c[0x0][R14+0x380] ;  /* 0x0000e0000e0e7b82 */ /* 0x000e640000000a00 */
.L_x_64:
[----:B---34-:R-:W-:-:S04]  /*2120*/  IMAD.WIDE R16, R11, 0x8, R6 ;  /* 0x000000080b107825 */ /* 0x018fc800078e0206 */
[----:B-12---:R-:W-:Y:S01]  /*2130*/  IMAD.WIDE R20, R11, 0x8, R8 ;  /* 0x000000080b147825 */ /* 0x006fe200078e0208 */
[----:B------:R-:W2:Y:S04]  /*2140*/  LDG.E.64 R18, desc[UR6][R16.64] ;  /* 0x0000000610127981 */ /* 0x000ea8000c1e1b00 */
[----:B------:R-:W2:Y:S01]  /*2150*/  LDG.E.64 R22, desc[UR6][R20.64] ;  /* 0x0000000614167981 */ /* 0x000ea2000c1e1b00 */
[----:B------:R-:W-:-:S04]  /*2160*/  IMAD.WIDE R24, R3, 0x8, R16 ;  /* 0x0000000803187825 */ /* 0x000fc800078e0210 */
[----:B------:R-:W-:Y:S01]  /*2170*/  IMAD.WIDE R28, R3, 0x8, R20 ;  /* 0x00000008031c7825 */ /* 0x000fe200078e0214 */
[----:B--2---:R-:W-:-:S03]  /*2180*/  DFMA R18, R22, UR8, R18 ;  /* 0x0000000816127c2b */ /* 0x004fc60008000012 */
[----:B-1----:R-:W-:-:S05]  /*2190*/  IMAD.WIDE R22, R11, 0x8, R14 ;  /* 0x000000080b167825 */ /* 0x002fca00078e020e */
[----:B------:R1:W-:Y:S04]  /*21a0*/  STG.E.64 desc[UR6][R22.64], R18 ;  /* 0x0000001216007986 */ /* 0x0003e8000c101b06 */
[----:B------:R-:W2:Y:S04]  /*21b0*/  LDG.E.64 R26, desc[UR6][R24.64] ;  /* 0x00000006181a7981 */ /* 0x000ea8000c1e1b00 */
[----:B------:R-:W2:Y:S01]  /*21c0*/  LDG.E.64 R30, desc[UR6][R28.64] ;  /* 0x000000061c1e7981 */ /* 0x000ea2000c1e1b00 */
[----:B------:R-:W-:-:S04]  /*21d0*/  IMAD.WIDE R16, R3, 0x8, R24 ;  /* 0x0000000803107825 */ /* 0x000fc800078e0218 */
[----:B------:R-:W-:Y:S01]  /*21e0*/  IMAD.WIDE R32, R3, 0x8, R28 ;  /* 0x0000000803207825 */ /* 0x000fe200078e021c */
[----:B--2---:R-:W-:-:S03]  /*21f0*/  DFMA R26, R30, UR8, R26 ;  /* 0x000000081e1a7c2b */ /* 0x004fc6000800001a */
[----:B------:R-:W-:-:S05]  /*2200*/  IMAD.WIDE R30, R3, 0x8, R22 ;  /* 0x00000008031e7825 */ /* 0x000fca00078e0216 */
[----:B------:R2:W-:Y:S04]  /*2210*/  STG.E.64 desc[UR6][R30.64], R26 ;  /* 0x0000001a1e007986 */ /* 0x0005e8000c101b06 */
[----:B------:R-:W3:Y:S04]  /*2220*/  LDG.E.64 R20, desc[UR6][R16.64] ;  /* 0x0000000610147981 */ /* 0x000ee8000c1e1b00 */
[----:B------:R-:W3:Y:S01]  /*2230*/  LDG.E.64 R34, desc[UR6][R32.64] ;  /* 0x0000000620227981 */ /* 0x000ee2000c1e1b00 */
[----:B-1----:R-:W-:-:S04]  /*2240*/  IMAD.WIDE R18, R3, 0x8, R30 ;  /* 0x0000000803127825 */ /* 0x002fc800078e021e */
[----:B------:R-:W-:-:S04]  /*2250*/  IMAD.WIDE R22, R3, 0x8, R16 ;  /* 0x0000000803167825 */ /* 0x000fc800078e0210 */
[----:B------:R-:W-:Y:S01]  /*2260*/  IMAD.WIDE R24, R3, 0x8, R32 ;  /* 0x0000000803187825 */ /* 0x000fe200078e0220 */
[----:B---3--:R-:W-:-:S07]  /*2270*/  DFMA R20, R34, UR8, R20 ;  /* 0x0000000822147c2b */ /* 0x008fce0008000014 */
[----:B------:R1:W-:Y:S04]  /*2280*/  STG.E.64 desc[UR6][R18.64], R20 ;  /* 0x0000001412007986 */ /* 0x0003e8000c101b06 */
[----:B------:R-:W3:Y:S04]  /*2290*/  LDG.E.64 R22, desc[UR6][R22.64] ;  /* 0x0000000616167981 */ /* 0x000ee8000c1e1b00 */
[----:B------:R-:W3:Y:S01]  /*22a0*/  LDG.E.64 R24, desc[UR6][R24.64] ;  /* 0x0000000618187981 */ /* 0x000ee2000c1e1b00 */
[----:B--2---:R-:W-:-:S04]  /*22b0*/  IMAD.WIDE R26, R3, 0x8, R18 ;  /* 0x00000008031a7825 */ /* 0x004fc800078e0212 */
[----:B------:R-:W-:-:S05]  /*22c0*/  IMAD R11, R3, 0x4, R11 ;  /* 0x00000004030b7824 */ /* 0x000fca00078e020b */
[----:B------:R-:W-:Y:S01]  /*22d0*/  ISETP.GE.AND P0, PT, R11, UR4, PT ;  /* 0x000000040b007c0c */ /* 0x000fe2000bf06270 */
[----:B---3--:R-:W-:-:S07]  /*22e0*/  DFMA R28, R24, UR8, R22 ;  /* 0x00000008181c7c2b */ /* 0x008fce0008000016 */
[----:B------:R1:W-:Y:S05]  /*22f0*/  STG.E.64 desc[UR6][R26.64], R28 ;  /* 0x0000001c1a007986 */ /* 0x0003ea000c101b06 */
[----:B------:R-:W-:Y:S05]  /*2300*/  @!P0 BRA `(.L_x_64) ;  /* 0xfffffffc00848947 */ /* 0x000fea000383ffff */
.L_x_61:
[----:B------:R-:W-:Y:S05]  /*2310*/  BSYNC.RECONVERGENT B0 ;  /* 0x0000000000007941 */ /* 0x000fea0003800200 */
.L_x_60:
[----:B------:R-:W-:-:S04]  /*2320*/  IADD3 R5, PT, PT, R5, 0x1, RZ ;  /* 0x0000000105057810 */ /* 0x000fc80007ffe0ff */
[----:B------:R-:W-:-:S13]  /*2330*/  ISETP.NE.AND P0, PT, R5, R2, PT ;  /* 0x000000020500720c */ /* 0x000fda0003f05270 */
[----:B------:R-:W-:Y:S05]  /*2340*/  @P0 BRA `(.L_x_65) ;  /* 0xfffffff800b00947 */ /* 0x000fea000383ffff */
[----:B------:R-:W-:Y:S05]  /*2350*/  EXIT ;  /* 0x000000000000794d */ /* 0x000fea0003800000 */
        .weak           $__internal_1_$__cuda_sm20_div_rn_f64_full
        .type           $__internal_1_$__cuda_sm20_div_rn_f64_full,@function
        .size           $__internal_1_$__cuda_sm20_div_rn_f64_full,(.L_x_138 - $__internal_1_$__cuda_sm20_div_rn_f64_full)
$__internal_1_$__cuda_sm20_div_rn_f64_full:
[C---:B------:R-:W-:Y:S01]  /*2360*/  FSETP.GEU.AND P0, PT, |R31|.reuse, 1.469367938527859385e-39, PT ;  /* 0x001000001f00780b */ /* 0x040fe20003f0e200 */
[----:B------:R-:W-:Y:S01]  /*2370*/  IMAD.MOV.U32 R38, RZ, RZ, 0x1 ;  /* 0x00000001ff267424 */ /* 0x000fe200078e00ff */
[----:B------:R-:W-:Y:S01]  /*2380*/  LOP3.LUT R28, R31, 0x800fffff, RZ, 0xc0, !PT ;  /* 0x800fffff1f1c7812 */ /* 0x000fe200078ec0ff */
[----:B------:R-:W-:Y:S01]  /*2390*/  IMAD.MOV.U32 R36, RZ, RZ, R8 ;  /* 0x000000ffff247224 */ /* 0x000fe200078e0008 */
[----:B------:R-:W-:Y:S01]  /*23a0*/  MOV R37, R5 ;  /* 0x0000000500257202 */ /* 0x000fe20000000f00 */
[----:B------:R-:W-:Y:S01]  /*23b0*/  IMAD.MOV.U32 R7, RZ, RZ, 0x1ca00000 ;  /* 0x1ca00000ff077424 */ /* 0x000fe200078e00ff */
[----:B------:R-:W-:Y:S01]  /*23c0*/  LOP3.LUT R29, R28, 0x3ff00000, RZ, 0xfc, !PT ;  /* 0x3ff000001c1d7812 */ /* 0x000fe200078efcff */
[----:B------:R-:W-:Y:S01]  /*23d0*/  IMAD.MOV.U32 R28, RZ, RZ, R30 ;  /* 0x000000ffff1c7224 */ /* 0x000fe200078e001e */
[C---:B------:R-:W-:Y:S01]  /*23e0*/  FSETP.GEU.AND P2, PT, |R37|.reuse, 1.469367938527859385e-39, PT ;  /* 0x001000002500780b */ /* 0x040fe20003f4e200 */
[----:B------:R-:W-:Y:S01]  /*23f0*/  BSSY.RECONVERGENT B4, `(.L_x_66) ;  /* 0x0000055000047945 */ /* 0x000fe20003800200 */
[----:B------:R-:W-:-:S02]  /*2400*/  LOP3.LUT R5, R37, 0x7ff00000, RZ, 0xc0, !PT ;  /* 0x7ff0000025057812 */ /* 0x000fc400078ec0ff */
[----:B------:R-:W-:Y:S01]  /*2410*/  LOP3.LUT R8, R31, 0x7ff00000, RZ, 0xc0, !PT ;  /* 0x7ff000001f087812 */ /* 0x000fe200078ec0ff */
[----:B------:R-:W-:-:S03]  /*2420*/  @!P0 DMUL R28, R30, 8.98846567431157953865e+307 ;  /* 0x7fe000001e1c8828 */ /* 0x000fc60000000000 */
[----:B------:R-:W-:-:S03]  /*2430*/  ISETP.GE.U32.AND P1, PT, R5, R8, PT ;  /* 0x000000080500720c */ /* 0x000fc60003f26070 */
[----:B------:R-:W0:Y:S01]  /*2440*/  MUFU.RCP64H R39, R29 ;  /* 0x0000001d00277308 */ /* 0x000e220000001800 */
[----:B------:R-:W-:Y:S01]  /*2450*/  SEL R9, R7, 0x63400000, !P1 ;  /* 0x6340000007097807 */ /* 0x000fe20004800000 */
[----:B------:R-:W-:Y:S01]  /*2460*/  @!P2 IMAD.MOV.U32 R42, RZ, RZ, RZ ;  /* 0x000000ffff2aa224 */ /* 0x000fe200078e00ff */
[----:B------:R-:W-:Y:S02]  /*2470*/  @!P2 LOP3.LUT R34, R31, 0x7ff00000, RZ, 0xc0, !PT ;  /* 0x7ff000001f22a812 */ /* 0x000fe400078ec0ff */
[----:B------:R-:W-:Y:S01]  /*2480*/  LOP3.LUT R35, R9, 0x800fffff, R37, 0xf8, !PT ;  /* 0x800fffff09237812 */ /* 0x000fe200078ef825 */
[----:B------:R-:W-:Y:S01]  /*2490*/  IMAD.MOV.U32 R9, RZ, RZ, R5 ;  /* 0x000000ffff097224 */ /* 0x000fe200078e0005 */
[----:B------:R-:W-:Y:S02]  /*24a0*/  @!P2 ISETP.GE.U32.AND P3, PT, R5, R34, PT ;  /* 0x000000220500a20c */ /* 0x000fe40003f66070 */
[----:B------:R-:W-:Y:S02]  /*24b0*/  MOV R34, R36 ;  /* 0x0000002400227202 */ /* 0x000fe40000000f00 */
[----:B------:R-:W-:-:S02]  /*24c0*/  @!P2 SEL R11, R7, 0x63400000, !P3 ;  /* 0x63400000070ba807 */ /* 0x000fc40005800000 */
[----:B------:R-:W-:Y:S02]  /*24d0*/  @!P0 LOP3.LUT R8, R29, 0x7ff00000, RZ, 0xc0, !PT ;  /* 0x7ff000001d088812 */ /* 0x000fe400078ec0ff */
[----:B------:R-:W-:Y:S01]  /*24e0*/  @!P2 LOP3.LUT R11, R11, 0x80000000, R37, 0xf8, !PT ;  /* 0x800000000b0ba812 */ /* 0x000fe200078ef825 */
[----:B0-----:R-:W-:-:S03]  /*24f0*/  DFMA R40, R38, -R28, 1 ;  /* 0x3ff000002628742b */ /* 0x001fc6000000081c */
[----:B------:R-:W-:-:S05]  /*2500*/  @!P2 LOP3.LUT R43, R11, 0x100000, RZ, 0xfc, !PT ;  /* 0x001000000b2ba812 */ /* 0x000fca00078efcff */
[----:B------:R-:W-:Y:S02]  /*2510*/  DFMA R40, R40, R40, R40 ;  /* 0x000000282828722b */ /* 0x000fe40000000028 */
[----:B------:R-:W-:-:S06]  /*2520*/  @!P2 DFMA R34, R34, 2, -R42 ;  /* 0x400000002222a82b */ /* 0x000fcc000000082a */
[----:B------:R-:W-:-:S04]  /*2530*/  DFMA R38, R38, R40, R38 ;  /* 0x000000282626722b */ /* 0x000fc80000000026 */
[----:B------:R-:W-:-:S04]  /*2540*/  @!P2 LOP3.LUT R9, R35, 0x7ff00000, RZ, 0xc0, !PT ;  /* 0x7ff000002309a812 */ /* 0x000fc800078ec0ff */
[----:B------:R-:W-:Y:S01]  /*2550*/  DFMA R40, R38, -R28, 1 ;  /* 0x3ff000002628742b */ /* 0x000fe2000000081c */
[----:B------:R-:W-:-:S04]  /*2560*/  IADD3 R11, PT, PT, R9, -0x1, RZ ;  /* 0xffffffff090b7810 */ /* 0x000fc80007ffe0ff */
[----:B------:R-:W-:Y:S01]  /*2570*/  ISETP.GT.U32.AND P0, PT, R11, 0x7feffffe, PT ;  /* 0x7feffffe0b00780c */ /* 0x000fe20003f04070 */
[----:B------:R-:W-:Y:S02]  /*2580*/  VIADD R11, R8, 0xffffffff ;  /* 0xffffffff080b7836 */ /* 0x000fe40000000000 */
[----:B------:R-:W-:-:S03]  /*2590*/  DFMA R40, R38, R40, R38 ;  /* 0x000000282628722b */ /* 0x000fc60000000026 */
[----:B------:R-:W-:-:S05]  /*25a0*/  ISETP.GT.U32.OR P0, PT, R11, 0x7feffffe, P0 ;  /* 0x7feffffe0b00780c */ /* 0x000fca0000704470 */
[----:B------:R-:W-:-:S08]  /*25b0*/  DMUL R38, R40, R34 ;  /* 0x0000002228267228 */ /* 0x000fd00000000000 */
[----:B------:R-:W-:-:S08]  /*25c0*/  DFMA R42, R38, -R28, R34 ;  /* 0x8000001c262a722b */ /* 0x000fd00000000022 */
[----:B------:R-:W-:Y:S01]  /*25d0*/  DFMA R38, R40, R42, R38 ;  /* 0x0000002a2826722b */ /* 0x000fe20000000026 */
[----:B------:R-:W-:Y:S10]  /*25e0*/  @P0 BRA `(.L_x_67) ;  /* 0x0000000000740947 */ /* 0x000ff40003800000 */
[----:B------:R-:W-:Y:S01]  /*25f0*/  LOP3.LUT R8, R31, 0x7ff00000, RZ, 0xc0, !PT ;  /* 0x7ff000001f087812 */ /* 0x000fe200078ec0ff */
[----:B------:R-:W-:-:S03]  /*2600*/  IMAD.MOV.U32 R36, RZ, RZ, RZ ;  /* 0x000000ffff247224 */ /* 0x000fc600078e00ff */
[CC--:B------:R-:W-:Y:S02]  /*2610*/  VIADDMNMX R9, R5.reuse, -R8.reuse, 0xb9600000, !PT ;  /* 0xb960000005097446 */ /* 0x0c0fe40007800908 */
[----:B------:R-:W-:Y:S02]  /*2620*/  ISETP.GE.U32.AND P0, PT, R5, R8, PT ;  /* 0x000000080500720c */ /* 0x000fe40003f06070 */
[----:B------:R-:W-:Y:S02]  /*2630*/  VIMNMX R9, PT, PT, R9, 0x46a00000, PT ;  /* 0x46a0000009097848 */ /* 0x000fe40003fe0100 */
[----:B------:R-:W-:-:S05]  /*2640*/  SEL R8, R7, 0x63400000, !P0 ;  /* 0x6340000007087807 */ /* 0x000fca0004000000 */
[----:B------:R-:W-:-:S05]  /*2650*/  IMAD.IADD R8, R9, 0x1, -R8 ;  /* 0x0000000109087824 */ /* 0x000fca00078e0a08 */
[----:B------:R-:W-:-:S06]  /*2660*/  IADD3 R37, PT, PT, R8, 0x7fe00000, RZ ;  /* 0x7fe0000008257810 */ /* 0x000fcc0007ffe0ff */
[----:B------:R-:W-:-:S10]  /*2670*/  DMUL R40, R38, R36 ;  /* 0x0000002426287228 */ /* 0x000fd40000000000 */
[----:B------:R-:W-:-:S13]  /*2680*/  FSETP.GTU.AND P0, PT, |R41|, 1.469367938527859385e-39, PT ;  /* 0x001000002900780b */ /* 0x000fda0003f0c200 */
[----:B------:R-:W-:Y:S05]  /*2690*/  @P0 BRA `(.L_x_68) ;  /* 0x0000000000a80947 */ /* 0x000fea0003800000 */
[----:B------:R-:W-:Y:S01]  /*26a0*/  DFMA R28, R38, -R28, R34 ;  /* 0x8000001c261c722b */ /* 0x000fe20000000022 */
[----:B------:R-:W-:-:S09]  /*26b0*/  IMAD.MOV.U32 R36, RZ, RZ, RZ ;  /* 0x000000ffff247224 */ /* 0x000fd200078e00ff */
[C---:B------:R-:W-:Y:S02]  /*26c0*/  FSETP.NEU.AND P0, PT, R29.reuse, RZ, PT ;  /* 0x000000ff1d00720b */ /* 0x040fe40003f0d000 */
[----:B------:R-:W-:-:S04]  /*26d0*/  LOP3.LUT R30, R29, 0x80000000, R31, 0x48, !PT ;  /* 0x800000001d1e7812 */ /* 0x000fc800078e481f */
[----:B------:R-:W-:-:S07]  /*26e0*/  LOP3.LUT R37, R30, R37, RZ, 0xfc, !PT ;  /* 0x000000251e257212 */ /* 0x000fce00078efcff */
[----:B------:R-:W-:Y:S05]  /*26f0*/  @!P0 BRA `(.L_x_68) ;  /* 0x0000000000908947 */ /* 0x000fea0003800000 */
[C---:B------:R-:W-:Y:S01]  /*2700*/  IADD3 R29, PT, PT, -R8.reuse, RZ, RZ ;  /* 0x000000ff081d7210 */ /* 0x040fe20007ffe1ff */
[----:B------:R-:W-:Y:S01]  /*2710*/  IMAD.MOV.U32 R28, RZ, RZ, RZ ;  /* 0x000000ffff1c7224 */ /* 0x000fe200078e00ff */
[----:B------:R-:W-:-:S05]  /*2720*/  IADD3 R8, PT, PT, -R8, -0x43300000, RZ ;  /* 0xbcd0000008087810 */ /* 0x000fca0007ffe1ff */
        /* <DEDUP_REMOVED lines=9> */
.L_x_67:
[----:B------:R-:W-:-:S14]  /*27c0*/  DSETP.NAN.AND P0, PT, R36, R36, PT ;  /* 0x000000242400722a */ /* 0x000fdc0003f08000 */
[----:B------:R-:W-:Y:S05]  /*27d0*/  @P0 BRA `(.L_x_69) ;  /* 0x00000000004c0947 */ /* 0x000fea0003800000 */
[----:B------:R-:W-:-:S14]  /*27e0*/  DSETP.NAN.AND P0, PT, R30, R30, PT ;  /* 0x0000001e1e00722a */ /* 0x000fdc0003f08000 */
[----:B------:R-:W-:Y:S05]  /*27f0*/  @P0 BRA `(.L_x_70) ;  /* 0x0000000000340947 */ /* 0x000fea0003800000 */
[----:B------:R-:W-:Y:S01]  /*2800*/  ISETP.NE.AND P0, PT, R9, R8, PT ;  /* 0x000000080900720c */ /* 0x000fe20003f05270 */
[----:B------:R-:W-:Y:S02]  /*2810*/  IMAD.MOV.U32 R40, RZ, RZ, 0x0 ;  /* 0x00000000ff287424 */ /* 0x000fe400078e00ff */
[----:B------:R-:W-:-:S10]  /*2820*/  IMAD.MOV.U32 R41, RZ, RZ, -0x80000 ;  /* 0xfff80000ff297424 */ /* 0x000fd400078e00ff */
[----:B------:R-:W-:Y:S05]  /*2830*/  @!P0 BRA `(.L_x_68) ;  /* 0x0000000000408947 */ /* 0x000fea0003800000 */
[----:B------:R-:W-:Y:S02]  /*2840*/  ISETP.NE.AND P0, PT, R9, 0x7ff00000, PT ;  /* 0x7ff000000900780c */ /* 0x000fe40003f05270 */
[----:B------:R-:W-:Y:S02]  /*2850*/  LOP3.LUT R31, R37, 0x80000000, R31, 0x48, !PT ;  /* 0x80000000251f7812 */ /* 0x000fe400078e481f */
[----:B------:R-:W-:-:S13]  /*2860*/  ISETP.EQ.OR P0, PT, R8, RZ, !P0 ;  /* 0x000000ff0800720c */ /* 0x000fda0004702670 */
[----:B------:R-:W-:Y:S01]  /*2870*/  @P0 LOP3.LUT R5, R31, 0x7ff00000, RZ, 0xfc, !PT ;  /* 0x7ff000001f050812 */ /* 0x000fe200078efcff */
[----:B------:R-:W-:Y:S01]  /*2880*/  @!P0 IMAD.MOV.U32 R41, RZ, RZ, R31 ;  /* 0x000000ffff298224 */ /* 0x000fe200078e001f */
[----:B------:R-:W-:Y:S01]  /*2890*/  @!P0 MOV R40, RZ ;  /* 0x000000ff00288202 */ /* 0x000fe20000000f00 */
[----:B------:R-:W-:Y:S01]  /*28a0*/  @P0 IMAD.MOV.U32 R40, RZ, RZ, RZ ;  /* 0x000000ffff280224 */ /* 0x000fe200078e00ff */
[----:B------:R-:W-:Y:S01]  /*28b0*/  @P0 MOV R41, R5 ;  /* 0x0000000500290202 */ /* 0x000fe20000000f00 */
[----:B------:R-:W-:Y:S06]  /*28c0*/  BRA `(.L_x_68) ;  /* 0x00000000001c7947 */ /* 0x000fec0003800000 */
.L_x_70:
[----:B------:R-:W-:Y:S01]  /*28d0*/  LOP3.LUT R5, R31, 0x80000, RZ, 0xfc, !PT ;  /* 0x000800001f057812 */ /* 0x000fe200078efcff */
[----:B------:R-:W-:-:S04]  /*28e0*/  IMAD.MOV.U32 R40, RZ, RZ, R30 ;  /* 0x000000ffff287224 */ /* 0x000fc800078e001e */
[----:B------:R-:W-:Y:S01]  /*28f0*/  IMAD.MOV.U32 R41, RZ, RZ, R5 ;  /* 0x000000ffff297224 */ /* 0x000fe200078e0005 */
[----:B------:R-:W-:Y:S06]  /*2900*/  BRA `(.L_x_68) ;  /* 0x00000000000c7947 */ /* 0x000fec0003800000 */
.L_x_69:
[----:B------:R-:W-:Y:S02]  /*2910*/  LOP3.LUT R5, R37, 0x80000, RZ, 0xfc, !PT ;  /* 0x0008000025057812 */ /* 0x000fe400078efcff */
[----:B------:R-:W-:-:S03]  /*2920*/  MOV R40, R36 ;  /* 0x0000002400287202 */ /* 0x000fc60000000f00 */
[----:B------:R-:W-:-:S07]  /*2930*/  IMAD.MOV.U32 R41, RZ, RZ, R5 ;  /* 0x000000ffff297224 */ /* 0x000fce00078e0005 */
.L_x_68:
[----:B------:R-:W-:Y:S05]  /*2940*/  BSYNC.RECONVERGENT B4 ;  /* 0x0000000000047941 */ /* 0x000fea0003800200 */
.L_x_66:
[----:B------:R-:W-:Y:S01]  /*2950*/  IMAD.MOV.U32 R7, RZ, RZ, 0x0 ;  /* 0x00000000ff077424 */ /* 0x000fe200078e00ff */
[----:B------:R-:W-:Y:S01]  /*2960*/  MOV R5, R41 ;  /* 0x0000002900057202 */ /* 0x000fe20000000f00 */
[----:B------:R-:W-:Y:S02]  /*2970*/  IMAD.MOV.U32 R8, RZ, RZ, R40 ;  /* 0x000000ffff087224 */ /* 0x000fe400078e0028 */
[----:B------:R-:W-:Y:S05]  /*2980*/  RET.REL.NODEC R6 `(_Z9RK4_step33GFS) ;  /* 0xffffffd4069c7950 */ /* 0x000fea0003c3ffff */
.L_x_71:
        /* <DEDUP_REMOVED lines=15> */
.L_x_138:


//--------------------- .text._Z9RK4_step23GFS    --------------------------
	.section	.text._Z9RK4_step23GFS,"ax",@progbits
	.align	128
        .global         _Z9RK4_step23GFS
        .type           _Z9RK4_step23GFS,@function
        .size           _Z9RK4_step23GFS,(.L_x_139 - _Z9RK4_step23GFS)
        .other          _Z9RK4_step23GFS,@"STO_CUDA_ENTRY STV_DEFAULT"
_Z9RK4_step23GFS:
.text._Z9RK4_step23GFS:
        /* <DEDUP_REMOVED lines=54> */
.L_x_79:
        /* <DEDUP_REMOVED lines=73> */
[----:B------:R-:W-:Y:S05]  /*07f0*/  CALL.REL.NOINC `($__internal_2_$__cuda_sm20_div_rn_f64_full) ;  /* 0x0000001800d87944 */ /* 0x000fea0003c00000 */
[----:B------:R-:W-:-:S07]  /*0800*/  IMAD.MOV.U32 R9, RZ, RZ, R5 ;  /* 0x000000ffff097224 */ /* 0x000fce00078e0005 */
.L_x_78:
[----:B------:R-:W-:Y:S05]  /*0810*/  BSYNC.RECONVERGENT B3 ;  /* 0x0000000000037941 */ /* 0x000fea0003800200 */
.L_x_77:
        /* <DEDUP_REMOVED lines=8> */
.L_x_76:
[----:B------:R-:W-:-:S07]  /*08a0*/  IADD3 R13, PT, PT, R16, 0x4, RZ ;  /* 0x00000004100d7810 */ /* 0x000fce0007ffe0ff */
.L_x_75:
[----:B------:R-:W-:Y:S05]  /*08b0*/  BSYNC.RECONVERGENT B1 ;  /* 0x0000000000017941 */ /* 0x000fea0003800200 */
.L_x_74:
        /* <DEDUP_REMOVED lines=8> */
.L_x_88:
        /* <DEDUP_REMOVED lines=69> */
[----:B---3--:R-:W-:Y:S05]  /*0d90*/  CALL.REL.NOINC `($__internal_2_$__cuda_sm20_div_rn_f64_full) ;  /* 0x0000001400707944 */ /* 0x008fea0003c00000 */
[----:B------:R-:W-:-:S07]  /*0da0*/  MOV R9, R5 ;  /* 0x0000000500097202 */ /* 0x000fce0000000f00 */
.L_x_81:
[----:B------:R-:W-:Y:S05]  /*0db0*/  BSYNC.RECONVERGENT B1 ;  /* 0x0000000000017941 */ /* 0x000fea0003800200 */
.L_x_80:
        /* <DEDUP_REMOVED lines=73> */
.L_x_83:
[----:B------:R-:W-:Y:S05]  /*1250*/  BSYNC.RECONVERGENT B1 ;  /* 0x0000000000017941 */ /* 0x000fea0003800200 */
.L_x_82:
        /* <DEDUP_REMOVED lines=71> */
[----:B------:R-:W-:Y:S05]  /*16d0*/  CALL.REL.NOINC `($__internal_2_$__cuda_sm20_div_rn_f64_full) ;  /* 0x0000000c00207944 */ /* 0x000fea0003c00000 */
[----:B------:R-:W-:-:S07]  /*16e0*/  IMAD.MOV.U32 R9, RZ, RZ, R5 ;  /* 0x000000ffff097224 */ /* 0x000fce00078e0005 */
.L_x_85:
[----:B------:R-:W-:Y:S05]  /*16f0*/  BSYNC.RECONVERGENT B1 ;  /* 0x0000000000017941 */ /* 0x000fea0003800200 */
.L_x_84:
        /* <DEDUP_REMOVED lines=75> */
.L_x_87:
[----:B------:R-:W-:Y:S05]  /*1bb0*/  BSYNC.RECONVERGENT B1 ;  /* 0x0000000000017941 */ /* 0x000fea0003800200 */
.L_x_86:
[C---:B------:R-:W-:Y:S01]  /*1bc0*/  IMAD.WIDE R22, R3.reuse, 0x8, R22 ;  /* 0x0000000803167825 */ /* 0x040fe200078e0216 */
[----:B------:R-:W-:-:S04]  /*1bd0*/  IADD3 R13, PT, PT, R3, R10, RZ ;  /* 0x0000000a030d7210 */ /* 0x000fc80007ffe0ff */
[----:B------:R4:W-:Y:S01]  /*1be0*/  STG.E.64 desc[UR6][R22.64], R8 ;  /* 0x0000000816007986 */ /* 0x0009e2000c101b06 */
[----:B------:R-:W-:-:S13]  /*1bf0*/  ISETP.GE.AND P0, PT, R13, UR8, PT ;  /* 0x000000080d007c0c */ /* 0x000fda000bf06270 */
[----:B----4-:R-:W-:Y:S05]  /*1c00*/  @!P0 BRA `(.L_x_88) ;  /* 0xffffffec004c8947 */ /* 0x010fea000383ffff */
.L_x_73:
[----:B------:R-:W-:Y:S05]  /*1c10*/  BSYNC.RECONVERGENT B0 ;  /* 0x0000000000007941 */ /* 0x000fea0003800200 */
.L_x_72:
        /* <DEDUP_REMOVED lines=10> */
[----:B------:R-:W-:Y:S02]  /*1cc0*/  IMAD.MOV.U32 R13, RZ, RZ, RZ ;  /* 0x000000ffff0d7224 */ /* 0x000fe400078e00ff */
[----:B------:R-:W-:Y:S01]  /*1cd0*/  IMAD.IADD R12, R3, 0x1, R0 ;  /* 0x00000001030c7824 */ /* 0x000fe200078e0200 */
[----:B0-----:R-:W0:Y:S01]  /*1ce0*/  MUFU.RCP R9, R9 ;  /* 0x0000000900097308 */ /* 0x001e220000001000 */
[----:B-1----:R-:W-:-:S02]  /*1cf0*/  ISETP.GE.AND P0, PT, R0, UR4, PT ;  /* 0x0000000400007c0c */ /* 0x002fc4000bf06270 */
[----:B------:R-:W-:Y:S02]  /*1d00*/  VIMNMX R5, PT, PT, R0, UR4, !PT ;  /* 0x0000000400057c48 */ /* 0x000fe4000ffe0100 */
        /* <DEDUP_REMOVED lines=8> */
[----:B------:R-:W-:Y:S02]  /*1d90*/  IMAD R10, R3, R7, R6 ;  /* 0x00000007030a7224 */ /* 0x000fe400078e0206 */
[----:B------:R-:W0:Y:S03]  /*1da0*/  LDC.64 R6, c[0x0][0x390] ;  /* 0x0000e400ff067b82 */ /* 0x000e260000000a00 */
[----:B------:R-:W-:-:S13]  /*1db0*/  ISETP.GE.U32.AND P0, PT, R10, R3, PT ;  /* 0x000000030a00720c */ /* 0x000fda0003f06070 */
[----:B------:R-:W-:Y:S01]  /*1dc0*/  @P0 IADD3 R10, PT, PT, -R3, R10, RZ ;  /* 0x0000000a030a0210 */ /* 0x000fe20007ffe1ff */
[----:B------:R-:W-:-:S03]  /*1dd0*/  @P0 VIADD R5, R5, 0x1 ;  /* 0x0000000105050836 */ /* 0x000fc60000000000 */
[----:B------:R-:W-:Y:S01]  /*1de0*/  ISETP.GE.U32.AND P1, PT, R10, R3, PT ;  /* 0x000000030a00720c */ /* 0x000fe20003f26070 */
[----:B0-----:R-:W-:-:S12]  /*1df0*/  DMUL R6, R6, 0.5 ;  /* 0x3fe0000006067828 */ /* 0x001fd80000000000 */
[----:B------:R-:W-:Y:S01]  /*1e00*/  @P1 VIADD R5, R5, 0x1 ;  /* 0x0000000105051836 */ /* 0x000fe20000000000 */
[----:B------:R-:W-:-:S04]  /*1e10*/  @!P2 LOP3.LUT R5, RZ, R3, RZ, 0x33, !PT ;  /* 0x00000003ff05a212 */ /* 0x000fc800078e33ff */
[----:B------:R-:W-:-:S07]  /*1e20*/  IADD3 R5, PT, PT, R8, R5, RZ ;  /* 0x0000000508057210 */ /* 0x000fce0007ffe0ff */
.L_x_94:
[----:B0-----:R-:W0:Y:S01]  /*1e30*/  LDCU UR4, c[0x0][0x384] ;  /* 0x00007080ff0477ac */ /* 0x001e220008000800 */
[----:B------:R-:W-:Y:S01]  /*1e40*/  BSSY.RECONVERGENT B0, `(.L_x_89) ;  /* 0x000004d000007945 */ /* 0x000fe20003800200 */
        /* <DEDUP_REMOVED lines=10> */
[----:B-1----:R-:W-:-:S04]  /*1ef0*/  IMAD.WIDE R20, R4, 0x8, R8 ;  /* 0x0000000804147825 */ /* 0x002fc800078e0208 */
[----:B--2---:R-:W-:Y:S01]  /*1f00*/  IMAD.WIDE R22, R4, 0x8, R10 ;  /* 0x0000000804167825 */ /* 0x004fe200078e020a */
[----:B------:R-:W2:Y:S04]  /*1f10*/  LDG.E.64 R14, desc[UR6][R20.64] ;  /* 0x00000006140e7981 */ /* 0x000ea8000c1e1b00 */
[----:B------:R-:W2:Y:S01]  /*1f20*/  LDG.E.64 R16, desc[UR6][R22.64] ;  /* 0x0000000616107981 */ /* 0x000ea2000c1e1b00 */
[----:B------:R-:W1:Y:S01]  /*1f30*/  LDC.64 R18, c[0x0][R24+0x3a0] ;  /* 0x0000e80018127b82 */ /* 0x000e620000000a00 */
[----:B------:R-:W-:Y:S01]  /*1f40*/  ISETP.NE.AND P0, PT, R26, RZ, PT ;  /* 0x000000ff1a00720c */ /* 0x000fe20003f05270 */
[----:B-1----:R-:W-:Y:S01]  /*1f50*/  IMAD.WIDE R18, R4, 0x8, R18 ;  /* 0x0000000804127825 */ /* 0x002fe200078e0212 */
[----:B--2---:R-:W-:-:S03]  /*1f60*/  DFMA R14, R6, R16, R14 ;  /* 0x00000010060e722b */ /* 0x004fc6000000000e */
[----:B------:R-:W-:-:S04]  /*1f70*/  IMAD.MOV.U32 R17, RZ, RZ, R0 ;  /* 0x000000ffff117224 */ /* 0x000fc800078e0000 */
[----:B------:R3:W-:Y:S04]  /*1f80*/  STG.E.64 desc[UR6][R18.64], R14 ;  /* 0x0000000e12007986 */ /* 0x0007e8000c101b06 */
[----:B------:R-:W-:Y:S05]  /*1f90*/  @!P0 BRA `(.L_x_92) ;  /* 0x0000000000488947 */ /* 0x000fea0003800000 */
[----:B------:R-:W-:-:S04]  /*1fa0*/  IMAD.WIDE R20, R3, 0x8, R20 ;  /* 0x0000000803147825 */ /* 0x000fc800078e0214 */
[C---:B------:R-:W-:Y:S01]  /*1fb0*/  IMAD.WIDE R22, R3.reuse, 0x8, R22 ;  /* 0x0000000803167825 */ /* 0x040fe200078e0216 */
[----:B---3--:R-:W2:Y:S04]  /*1fc0*/  LDG.E.64 R14, desc[UR6][R20.64] ;  /* 0x00000006140e7981 */ /* 0x008ea8000c1e1b00 */
[----:B------:R-:W2:Y:S01]  /*1fd0*/  LDG.E.64 R16, desc[UR6][R22.64] ;  /* 0x0000000616107981 */ /* 0x000ea2000c1e1b00 */
[----:B0-----:R-:W-:Y:S01]  /*1fe0*/  IMAD.WIDE R24, R3, 0x8, R18 ;  /* 0x0000000803187825 */ /* 0x001fe200078e0212 */
[----:B------:R-:W-:Y:S01]  /*1ff0*/  ISETP.NE.AND P0, PT, R26, 0x1, PT ;  /* 0x000000011a00780c */ /* 0x000fe20003f05270 */
[----:B--2---:R-:W-:Y:S02]  /*2000*/  DFMA R14, R6, R16, R14 ;  /* 0x00000010060e722b */ /* 0x004fe4000000000e */
[----:B------:R-:W-:-:S05]  /*2010*/  IMAD.MOV.U32 R17, RZ, RZ, R12 ;  /* 0x000000ffff117224 */ /* 0x000fca00078e000c */
[----:B------:R4:W-:Y:S05]  /*2020*/  STG.E.64 desc[UR6][R24.64], R14 ;  /* 0x0000000e18007986 */ /* 0x0009ea000c101b06 */
        /* <DEDUP_REMOVED lines=9> */
.L_x_92:
[----:B------:R-:W-:Y:S05]  /*20c0*/  BSYNC.RECONVERGENT B1 ;  /* 0x0000000000017941 */ /* 0x000fea0003800200 */
.L_x_91:
[----:B------:R-:W-:-:S13]  /*20d0*/  ISETP.GE.U32.AND P0, PT, R5, 0x3, PT ;  /* 0x000000030500780c */ /* 0x000fda0003f06070 */
[----:B------:R-:W-:Y:S05]  /*20e0*/  @!P0 BRA `(.L_x_90) ;  /* 0x0000000000888947 */ /* 0x000fea0003800000 */
[----:B---34-:R-:W-:-:S04]  /*20f0*/  IMAD.MOV.U32 R14, RZ, RZ, 0x20 ;  /* 0x00000020ff0e7424 */ /* 0x018fc800078e00ff */
[----:B------:R-:W-:-:S06]  /*2100*/  IMAD R14, R13, 0x38, R14 ;  /* 0x000000380d0e7824 */ /* 0x000fcc00078e020e */
[----:B------:R-:W3:Y:S02]  /*2110*/  LDC.64 R14, c[0x0][R14+0x380] ;  /* 0x0000e0000e0e7b82 */ /* 0x000ee40000000a00 */
.L_x_93:
[----:B-1----:R-:W-:-:S04]  /*2120*/  IMAD.WIDE R18, R17, 0x8, R8 ;  /* 0x0000000811127825 */ /* 0x002fc800078e0208 */
[----:B0-2---:R-:W-:Y:S01]  /*2130*/  IMAD.WIDE R22, R17, 0x8, R10 ;  /* 0x0000000811167825 */ /* 0x005fe200078e020a */
[----:B------:R-:W2:Y:S04]  /*2140*/  LDG.E.64 R20, desc[UR6][R18.64] ;  /* 0x0000000612147981 */ /* 0x000ea8000c1e1b00 */
[----:B------:R-:W2:Y:S01]  /*2150*/  LDG.E.64 R24, desc[UR6][R22.64] ;  /* 0x0000000616187981 */ /* 0x000ea2000c1e1b00 */
[----:B------:R-:W-:-:S04]  /*2160*/  IMAD.WIDE R26, R3, 0x8, R18 ;  /* 0x00000008031a7825 */ /* 0x000fc800078e0212 */
[----:B------:R-:W-:Y:S01]  /*2170*/  IMAD.WIDE R30, R3, 0x8, R22 ;  /* 0x00000008031e7825 */ /* 0x000fe200078e0216 */
[----:B--2---:R-:W-:-:S03]  /*2180*/  DFMA R20, R6, R24, R20 ;  /* 0x000000180614722b */ /* 0x004fc60000000014 */
[----:B---3--:R-:W-:-:S05]  /*2190*/  IMAD.WIDE R24, R17, 0x8, R14 ;  /* 0x0000000811187825 */ /* 0x008fca00078e020e */
[----:B------:R0:W-:Y:S04]  /*21a0*/  STG.E.64 desc[UR6][R24.64], R20 ;  /* 0x0000001418007986 */ /* 0x0001e8000c101b06 */
[----:B------:R-:W2:Y:S04]  /*21b0*/  LDG.E.64 R28, desc[UR6][R26.64] ;  /* 0x000000061a1c7981 */ /* 0x000ea8000c1e1b00 */
[----:B------:R-:W2:Y:S01]  /*21c0*/  LDG.E.64 R32, desc[UR6][R30.64] ;  /* 0x000000061e207981 */ /* 0x000ea2000c1e1b00 */
[----:B------:R-:W-:-:S04]  /*21d0*/  IMAD.WIDE R18, R3, 0x8, R26 ;  /* 0x0000000803127825 */ /* 0x000fc800078e021a */
[----:B------:R-:W-:Y:S01]  /*21e0*/  IMAD.WIDE R34, R3, 0x8, R30 ;  /* 0x0000000803227825 */ /* 0x000fe200078e021e */
[----:B--2---:R-:W-:-:S03]  /*21f0*/  DFMA R28, R6, R32, R28 ;  /* 0x00000020061c722b */ /* 0x004fc6000000001c */
[----:B------:R-:W-:-:S05]  /*2200*/  IMAD.WIDE R32, R3, 0x8, R24 ;  /* 0x0000000803207825 */ /* 0x000fca00078e0218 */
[----:B------:R1:W-:Y:S04]  /*2210*/  STG.E.64 desc[UR6][R32.64], R28 ;  /* 0x0000001c20007986 */ /* 0x0003e8000c101b06 */
[----:B------:R-:W2:Y:S04]  /*2220*/  LDG.E.64 R22, desc[UR6][R18.64] ;  /* 0x0000000612167981 */ /* 0x000ea8000c1e1b00 */
[----:B------:R-:W2:Y:S01]  /*2230*/  LDG.E.64 R36, desc[UR6][R34.64] ;  /* 0x0000000622247981 */ /* 0x000ea2000c1e1b00 */
[----:B0-----:R-:W-:-:S04]  /*2240*/  IMAD.WIDE R20, R3, 0x8, R32 ;  /* 0x0000000803147825 */ /* 0x001fc800078e0220 */
[----:B------:R-:W-:-:S04]  /*2250*/  IMAD.WIDE R24, R3, 0x8, R18 ;  /* 0x0000000803187825 */ /* 0x000fc800078e0212 */
[----:B------:R-:W-:Y:S01]  /*2260*/  IMAD.WIDE R26, R3, 0x8, R34 ;  /* 0x00000008031a7825 */ /* 0x000fe200078e0222 */
[----:B--2---:R-:W-:-:S07]  /*2270*/  DFMA R22, R6, R36, R22 ;  /* 0x000000240616722b */ /* 0x004fce0000000016 */
[----:B------:R0:W-:Y:S04]  /*2280*/  STG.E.64 desc[UR6][R20.64], R22 ;  /* 0x0000001614007986 */ /* 0x0001e8000c101b06 */
[----:B------:R-:W2:Y:S04]  /*2290*/  LDG.E.64 R24, desc[UR6][R24.64] ;  /* 0x0000000618187981 */ /* 0x000ea8000c1e1b00 */
[----:B------:R-:W2:Y:S01]  /*22a0*/  LDG.E.64 R26, desc[UR6][R26.64] ;  /* 0x000000061a1a7981 */ /* 0x000ea2000c1e1b00 */
[----:B-1----:R-:W-:-:S04]  /*22b0*/  IMAD.WIDE R28, R3, 0x8, R20 ;  /* 0x00000008031c7825 */ /* 0x002fc800078e0214 */
[----:B------:R-:W-:-:S05]  /*22c0*/  IMAD R17, R3, 0x4, R17 ;  /* 0x0000000403117824 */ /* 0x000fca00078e0211 */
[----:B------:R-:W-:Y:S01]  /*22d0*/  ISETP.GE.AND P0, PT, R17, UR4, PT ;  /* 0x0000000411007c0c */ /* 0x000fe2000bf06270 */
[----:B--2---:R-:W-:-:S07]  /*22e0*/  DFMA R30, R6, R26, R24 ;  /* 0x0000001a061e722b */ /* 0x004fce0000000018 */
[----:B------:R0:W-:Y:S05]  /*22f0*/  STG.E.64 desc[UR6][R28.64], R30 ;  /* 0x0000001e1c007986 */ /* 0x0001ea000c101b06 */
[----:B------:R-:W-:Y:S05]  /*2300*/  @!P0 BRA `(.L_x_93) ;  /* 0xfffffffc00848947 */ /* 0x000fea000383ffff */
.L_x_90:
[----:B------:R-:W-:Y:S05]  /*2310*/  BSYNC.RECONVERGENT B0 ;  /* 0x0000000000007941 */ /* 0x000fea0003800200 */
.L_x_89:
[----:B------:R-:W-:-:S04]  /*2320*/  IADD3 R13, PT, PT, R13, 0x1, RZ ;  /* 0x000000010d0d7810 */ /* 0x000fc80007ffe0ff */
[----:B------:R-:W-:-:S13]  /*2330*/  ISETP.NE.AND P0, PT, R13, R2, PT ;  /* 0x000000020d00720c */ /* 0x000fda0003f05270 */
[----:B------:R-:W-:Y:S05]  /*2340*/  @P0 BRA `(.L_x_94) ;  /* 0xfffffff800b80947 */ /* 0x000fea000383ffff */
[----:B------:R-:W-:Y:S05]  /*2350*/  EXIT ;  /* 0x000000000000794d */ /* 0x000fea0003800000 */
        .weak           $__internal_2_$__cuda_sm20_div_rn_f64_full
        .type           $__internal_2_$__cuda_sm20_div_rn_f64_full,@function
        .size           $__internal_2_$__cuda_sm20_div_rn_f64_full,(.L_x_139 - $__internal_2_$__cuda_sm20_div_rn_f64_full)
$__internal_2_$__cuda_sm20_div_rn_f64_full:
        /* <DEDUP_REMOVED lines=70> */
.L_x_96:
        /* <DEDUP_REMOVED lines=17> */
.L_x_99:
[----:B------:R-:W-:Y:S01]  /*28d0*/  LOP3.LUT R5, R31, 0x80000, RZ, 0xfc, !PT ;  /* 0x000800001f057812 */ /* 0x000fe200078efcff */
[----:B------:R-:W-:-:S04]  /*28e0*/  IMAD.MOV.U32 R40, RZ, RZ, R30 ;  /* 0x000000ffff287224 */ /* 0x000fc800078e001e */
[----:B------:R-:W-:Y:S01]  /*28f0*/  IMAD.MOV.U32 R41, RZ, RZ, R5 ;  /* 0x000000ffff297224 */ /* 0x000fe200078e0005 */
[----:B------:R-:W-:Y:S06]  /*2900*/  BRA `(.L_x_97) ;  /* 0x00000000000c7947 */ /* 0x000fec0003800000 */
.L_x_98:
[----:B------:R-:W-:Y:S02]  /*2910*/  LOP3.LUT R5, R37, 0x80000, RZ, 0xfc, !PT ;  /* 0x0008000025057812 */ /* 0x000fe400078efcff */
[----:B------:R-:W-:-:S03]  /*2920*/  MOV R40, R36 ;  /* 0x0000002400287202 */ /* 0x000fc60000000f00 */
[----:B------:R-:W-:-:S07]  /*2930*/  IMAD.MOV.U32 R41, RZ, RZ, R5 ;  /* 0x000000ffff297224 */ /* 0x000fce00078e0005 */
.L_x_97:
[----:B------:R-:W-:Y:S05]  /*2940*/  BSYNC.RECONVERGENT B4 ;  /* 0x0000000000047941 */ /* 0x000fea0003800200 */
.L_x_95:
[----:B------:R-:W-:Y:S01]  /*2950*/  IMAD.MOV.U32 R7, RZ, RZ, 0x0 ;  /* 0x00000000ff077424 */ /* 0x000fe200078e00ff */
[----:B------:R-:W-:Y:S01]  /*2960*/  MOV R5, R41 ;  /* 0x0000002900057202 */ /* 0x000fe20000000f00 */
[----:B------:R-:W-:Y:S02]  /*2970*/  IMAD.MOV.U32 R8, RZ, RZ, R40 ;  /* 0x000000ffff087224 */ /* 0x000fe400078e0028 */
[----:B------:R-:W-:Y:S05]  /*2980*/  RET.REL.NODEC R6 `(_Z9RK4_step23GFS) ;  /* 0xffffffd4069c7950 */ /* 0x000fea0003c3ffff */
.L_x_100:
        /* <DEDUP_REMOVED lines=15> */
.L_x_139:


//--------------------- .text._Z9RK4_step13GFS    --------------------------
	.section	.text._Z9RK4_step13GFS,"ax",@progbits
	.align	128
        .global         _Z9RK4_step13GFS
        .type           _Z9RK4_step13GFS,@function
        .size           _Z9RK4_step13GFS,(.L_x_140 - _Z9RK4_step13GFS)
        .other          _Z9RK4_step13GFS,@"STO_CUDA_ENTRY STV_DEFAULT"
_Z9RK4_step13GFS:
.text._Z9RK4_step13GFS:
[----:B------:R-:W-:Y:S01]  /*0000*/  LDC R1, c[0x0][0x37c] ;  /* 0x0000df00ff017b82 */ /* 0x000fe20000000800 */
[----:B------:R-:W0:Y:S07]  /*0010*/  S2R R13, SR_TID.X ;  /* 0x00000000000d7919 */ /* 0x000e2e0000002100 */
[----:B------:R-:W1:Y:S01]  /*0020*/  S2UR UR4, SR_CTAID.X ;  /* 0x00000000000479c3 */ /* 0x000e620000002500 */
[----:B------:R-:W2:Y:S01]  /*0030*/  LDCU UR5, c[0x0][0x380] ;  /* 0x00007000ff0577ac */ /* 0x000ea20008000800 */
[----:B------:R-:W1:Y:S06]  /*0040*/  LDCU UR8, c[0x0][0x360] ;  /* 0x00006c00ff0877ac */ /* 0x000e6c0008000800 */
[----:B------:R-:W3:Y:S01]  /*0050*/  LDC R4, c[0x0][0x370] ;  /* 0x0000dc00ff047b82 */ /* 0x000ee20000000800 */
[----:B------:R-:W4:Y:S01]  /*0060*/  LDCU.64 UR6, c[0x0][0x358] ;  /* 0x00006b00ff0677ac */ /* 0x000f220008000a00 */
[----:B--2---:R-:W-:-:S02]  /*0070*/  UISETP.GE.AND UP0, UPT, UR5, 0x1, UPT ;  /* 0x000000010500788c */ /* 0x004fc4000bf06270 */
[----:B-1----:R-:W-:-:S06]  /*0080*/  UIMAD UR4, UR4, UR8, URZ ;  /* 0x00000008040472a4 */ /* 0x002fcc000f8e02ff */
[----:B0-----:R-:W-:Y:S02]  /*0090*/  VIADD R3, R13, UR4 ;  /* 0x000000040d037c36 */ /* 0x001fe40008000000 */
[----:B---3--:R-:W-:Y:S01]  /*00a0*/  IMAD R4, R4, UR8, RZ ;  /* 0x0000000804047c24 */ /* 0x008fe2000f8e02ff */
[----:B----4-:R-:W-:Y:S06]  /*00b0*/  BRA.U !UP0, `(.L_x_101) ;  /* 0x00000005085c7547 */ /* 0x010fec000b800000 */
[----:B------:R-:W0:Y:S01]  /*00c0*/  I2F.U32.RP R8, R4 ;  /* 0x0000000400087306 */ /* 0x000e220000209000 */
[----:B------:R-:W1:Y:S01]  /*00d0*/  LDCU UR8, c[0x0][0x384] ;  /* 0x00007080ff0877ac */ /* 0x000e620008000800 */
[----:B------:R-:W-:Y:S01]  /*00e0*/  IMAD.IADD R5, R3, 0x1, R4 ;  /* 0x0000000103057824 */ /* 0x000fe200078e0204 */
[----:B------:R-:W-:Y:S01]  /*00f0*/  IADD3 R9, PT, PT, RZ, -R4, RZ ;  /* 0x80000004ff097210 */ /* 0x000fe20007ffe0ff */
[----:B------:R-:W-:Y:S01]  /*0100*/  HFMA2 R10, -RZ, RZ, 0, 0 ;  /* 0x00000000ff0a7431 */ /* 0x000fe200000001ff */
[C---:B------:R-:W-:Y:S01]  /*0110*/  ISETP.NE.U32.AND P2, PT, R4.reuse, RZ, PT ;  /* 0x000000ff0400720c */ /* 0x040fe20003f45070 */
[----:B------:R-:W-:Y:S01]  /*0120*/  IMAD.IADD R11, R4, 0x1, R5 ;  /* 0x00000001040b7824 */ /* 0x000fe200078e0205 */
[----:B------:R-:W-:-:S04]  /*0130*/  UISETP.LT.AND UP0, UPT, UR5, 0x1, UPT ;  /* 0x000000010500788c */ /* 0x000fc8000bf01270 */
[----:B------:R-:W-:Y:S01]  /*0140*/  USEL UR5, UR5, 0x1, !UP0 ;  /* 0x0000000105057887 */ /* 0x000fe2000c000000 */
[----:B0-----:R-:W0:Y:S01]  /*0150*/  MUFU.RCP R8, R8 ;  /* 0x0000000800087308 */ /* 0x001e220000001000 */
[C---:B-1----:R-:W-:Y:S02]  /*0160*/  ISETP.GE.AND P0, PT, R5.reuse, UR8, PT ;  /* 0x0000000805007c0c */ /* 0x042fe4000bf06270 */
[----:B------:R-:W-:Y:S02]  /*0170*/  VIMNMX R0, PT, PT, R5, UR8, !PT ;  /* 0x0000000805007c48 */ /* 0x000fe4000ffe0100 */
[----:B------:R-:W-:Y:S01]  /*0180*/  SEL R2, RZ, 0x1, P0 ;  /* 0x00000001ff027807 */ /* 0x000fe20000000000 */
[----:B0-----:R-:W-:-:S04]  /*0190*/  VIADD R6, R8, 0xffffffe ;  /* 0x0ffffffe08067836 */ /* 0x001fc80000000000 */
[----:B------:R0:W1:Y:S02]  /*01a0*/  F2I.FTZ.U32.TRUNC.NTZ R7, R6 ;  /* 0x0000000600077305 */ /* 0x000064000021f000 */
[----:B0-----:R-:W-:Y:S02]  /*01b0*/  IMAD.MOV.U32 R6, RZ, RZ, RZ ;  /* 0x000000ffff067224 */ /* 0x001fe400078e00ff */
[----:B-1----:R-:W-:-:S04]  /*01c0*/  IMAD R9, R9, R7, RZ ;  /* 0x0000000709097224 */ /* 0x002fc800078e02ff */
[----:B------:R-:W-:Y:S01]  /*01d0*/  IMAD.HI.U32 R8, R7, R9, R6 ;  /* 0x0000000907087227 */ /* 0x000fe200078e0006 */
[----:B------:R-:W-:-:S05]  /*01e0*/  IADD3 R7, PT, PT, R0, -R5, -R2 ;  /* 0x8000000500077210 */ /* 0x000fca0007ffe802 */
[----:B------:R-:W-:-:S05]  /*01f0*/  IMAD.HI.U32 R9, R8, R7, RZ ;  /* 0x0000000708097227 */ /* 0x000fca00078e00ff */
[----:B------:R-:W-:-:S05]  /*0200*/  IADD3 R0, PT, PT, -R9, RZ, RZ ;  /* 0x000000ff09007210 */ /* 0x000fca0007ffe1ff */
[----:B------:R-:W-:-:S05]  /*0210*/  IMAD R7, R4, R0, R7 ;  /* 0x0000000004077224 */ /* 0x000fca00078e0207 */
[----:B------:R-:W-:-:S13]  /*0220*/  ISETP.GE.U32.AND P0, PT, R7, R4, PT ;  /* 0x000000040700720c */ /* 0x000fda0003f06070 */
[----:B------:R-:W-:Y:S02]  /*0230*/  @P0 IMAD.IADD R7, R7, 0x1, -R4 ;  /* 0x0000000107070824 */ /* 0x000fe400078e0a04 */
[----:B------:R-:W-:-:S03]  /*0240*/  @P0 VIADD R9, R9, 0x1 ;  /* 0x0000000109090836 */ /* 0x000fc60000000000 */
[----:B------:R-:W-:-:S13]  /*0250*/  ISETP.GE.U32.AND P1, PT, R7, R4, PT ;  /* 0x000000040700720c */ /* 0x000fda0003f26070 */
[----:B------:R-:W-:Y:S02]  /*0260*/  @P1 IADD3 R9, PT, PT, R9, 0x1, RZ ;  /* 0x0000000109091810 */ /* 0x000fe40007ffe0ff */
[----:B------:R-:W-:-:S05]  /*0270*/  @!P2 LOP3.LUT R9, RZ, R4, RZ, 0x33, !PT ;  /* 0x00000004ff09a212 */ /* 0x000fca00078e33ff */
[----:B------:R-:W-:Y:S02]  /*0280*/  IMAD.IADD R0, R2, 0x1, R9 ;  /* 0x0000000102007824 */ /* 0x000fe400078e0209 */
[----:B------:R-:W-:-:S07]  /*0290*/  IMAD.IADD R2, R4, 0x1, R11 ;  /* 0x0000000104027824 */ /* 0x000fce00078e020b */
.L_x_107:
[----:B0-----:R-:W0:Y:S01]  /*02a0*/  LDCU UR8, c[0x0][0x384] ;  /* 0x00007080ff0877ac */ /* 0x001e220008000800 */
[----:B------:R-:W-:Y:S01]  /*02b0*/  BSSY.RECONVERGENT B0, `(.L_x_102) ;  /* 0x0000034000007945 */ /* 0x000fe20003800200 */
[----:B0-----:R-:W-:-:S13]  /*02c0*/  ISETP.GE.AND P0, PT, R3, UR8, PT ;  /* 0x0000000803007c0c */ /* 0x001fda000bf06270 */
[----:B-1234-:R-:W-:Y:S05]  /*02d0*/  @P0 BRA `(.L_x_103) ;  /* 0x0000000000c40947 */ /* 0x01efea0003800000 */
[----:B------:R-:W-:Y:S01]  /*02e0*/  IMAD R12, R10, 0x38, RZ ;  /* 0x000000380a0c7824 */ /* 0x000fe200078e02ff */
[----:B------:R-:W-:Y:S01]  /*02f0*/  LOP3.LUT R14, R0, 0x3, RZ, 0xc0, !PT ;  /* 0x00000003000e7812 */ /* 0x000fe200078ec0ff */
[----:B------:R-:W-:Y:S01]  /*0300*/  BSSY.RECONVERGENT B1, `(.L_x_104) ;  /* 0x0000019000017945 */ /* 0x000fe20003800200 */
[----:B------:R-:W-:Y:S01]  /*0310*/  IMAD.MOV.U32 R15, RZ, RZ, R3 ;  /* 0x000000ffff0f7224 */ /* 0x000fe200078e0003 */
[----:B------:R0:W1:Y:S01]  /*0320*/  LDC.64 R6, c[0x0][R12+0x3a0] ;  /* 0x0000e8000c067b82 */ /* 0x0000620000000a00 */
[----:B------:R-:W-:-:S07]  /*0330*/  ISETP.NE.AND P0, PT, R14, 0x3, PT ;  /* 0x000000030e00780c */ /* 0x000fce0003f05270 */
[----:B------:R0:W2:Y:S06]  /*0340*/  LDC.64 R8, c[0x0][R12+0x398] ;  /* 0x0000e6000c087b82 */ /* 0x0000ac0000000a00 */
[----:B------:R-:W-:Y:S05]  /*0350*/  @!P0 BRA `(.L_x_105) ;  /* 0x00000000004c8947 */ /* 0x000fea0003800000 */
[----:B-1----:R-:W-:-:S05]  /*0360*/  IMAD.WIDE R18, R3, 0x8, R6 ;  /* 0x0000000803127825 */ /* 0x002fca00078e0206 */
[----:B------:R-:W3:Y:S01]  /*0370*/  LDG.E.64 R16, desc[UR6][R18.64] ;  /* 0x0000000612107981 */ /* 0x000ee2000c1e1b00 */
[----:B--2---:R-:W-:Y:S01]  /*0380*/  IMAD.WIDE R20, R3, 0x8, R8 ;  /* 0x0000000803147825 */ /* 0x004fe200078e0208 */
[----:B------:R-:W-:Y:S02]  /*0390*/  ISETP.NE.AND P0, PT, R14, RZ, PT ;  /* 0x000000ff0e00720c */ /* 0x000fe40003f05270 */
[----:B------:R-:W-:Y:S02]  /*03a0*/  MOV R15, R5 ;  /* 0x00000005000f7202 */ /* 0x000fe40000000f00 */
[----:B---3--:R3:W-:Y:S09]  /*03b0*/  STG.E.64 desc[UR6][R20.64], R16 ;  /* 0x0000001014007986 */ /* 0x0087f2000c101b06 */
[----:B------:R-:W-:Y:S05]  /*03c0*/  @!P0 BRA `(.L_x_105) ;  /* 0x0000000000308947 */ /* 0x000fea0003800000 */
[----:B------:R-:W-:-:S05]  /*03d0*/  IMAD.WIDE R18, R4, 0x8, R18 ;  /* 0x0000000804127825 */ /* 0x000fca00078e0212 */
[----:B---3--:R-:W2:Y:S01]  /*03e0*/  LDG.E.64 R16, desc[UR6][R18.64] ;  /* 0x0000000612107981 */ /* 0x008ea2000c1e1b00 */
[----:B------:R-:W-:Y:S01]  /*03f0*/  IMAD.WIDE R20, R4, 0x8, R20 ;  /* 0x0000000804147825 */ /* 0x000fe200078e0214 */
[----:B------:R-:W-:-:S03]  /*0400*/  ISETP.NE.AND P0, PT, R14, 0x1, PT ;  /* 0x000000010e00780c */ /* 0x000fc60003f05270 */
[----:B------:R-:W-:Y:S01]  /*0410*/  IMAD.MOV.U32 R15, RZ, RZ, R11 ;  /* 0x000000ffff0f7224 */ /* 0x000fe200078e000b */
[----:B--2---:R4:W-:Y:S09]  /*0420*/  STG.E.64 desc[UR6][R20.64], R16 ;  /* 0x0000001014007986 */ /* 0x0049f2000c101b06 */
[----:B------:R-:W-:Y:S05]  /*0430*/  @!P0 BRA `(.L_x_105) ;  /* 0x0000000000148947 */ /* 0x000fea0003800000 */
[----:B----4-:R-:W-:-:S06]  /*0440*/  IMAD.WIDE R16, R4, 0x8, R18 ;  /* 0x0000000804107825 */ /* 0x010fcc00078e0212 */
[----:B------:R-:W2:Y:S01]  /*0450*/  LDG.E.64 R16, desc[UR6][R16.64] ;  /* 0x0000000610107981 */ /* 0x000ea2000c1e1b00 */
[----:B------:R-:W-:-:S04]  /*0460*/  IMAD.WIDE R18, R4, 0x8, R20 ;  /* 0x0000000804127825 */ /* 0x000fc800078e0214 */
[----:B------:R-:W-:Y:S01]  /*0470*/  IMAD.MOV.U32 R15, RZ, RZ, R2 ;  /* 0x000000ffff0f7224 */ /* 0x000fe200078e0002 */
[----:B--2---:R1:W-:Y:S06]  /*0480*/  STG.E.64 desc[UR6][R18.64], R16 ;  /* 0x0000001012007986 */ /* 0x0043ec000c101b06 */
.L_x_105:
[----:B------:R-:W-:Y:S05]  /*0490*/  BSYNC.RECONVERGENT B1 ;  /* 0x0000000000017941 */ /* 0x000fea0003800200 */
.L_x_104:
[----:B------:R-:W-:-:S13]  /*04a0*/  ISETP.GE.U32.AND P0, PT, R0, 0x3, PT ;  /* 0x000000030000780c */ /* 0x000fda0003f06070 */
[----:B------:R-:W-:Y:S05]  /*04b0*/  @!P0 BRA `(.L_x_103) ;  /* 0x00000000004c8947 */ /* 0x000fea0003800000 */
.L_x_106:
[----:B-1-34-:R-:W-:-:S05]  /*04c0*/  IMAD.WIDE R16, R15, 0x8, R6 ;  /* 0x000000080f107825 */ /* 0x01afca00078e0206 */
[----:B------:R-:W3:Y:S01]  /*04d0*/  LDG.E.64 R18, desc[UR6][R16.64] ;  /* 0x0000000610127981 */ /* 0x000ee2000c1e1b00 */
[----:B--2---:R-:W-:-:S04]  /*04e0*/  IMAD.WIDE R20, R15, 0x8, R8 ;  /* 0x000000080f147825 */ /* 0x004fc800078e0208 */
[C---:B------:R-:W-:Y:S01]  /*04f0*/  IMAD.WIDE R22, R4.reuse, 0x8, R16 ;  /* 0x0000000804167825 */ /* 0x040fe200078e0210 */
[----:B---3--:R1:W-:Y:S04]  /*0500*/  STG.E.64 desc[UR6][R20.64], R18 ;  /* 0x0000001214007986 */ /* 0x0083e8000c101b06 */
[----:B------:R-:W2:Y:S01]  /*0510*/  LDG.E.64 R24, desc[UR6][R22.64] ;  /* 0x0000000616187981 */ /* 0x000ea2000c1e1b00 */
[----:B------:R-:W-:-:S04]  /*0520*/  IMAD.WIDE R26, R4, 0x8, R20 ;  /* 0x00000008041a7825 */ /* 0x000fc800078e0214 */
[C---:B------:R-:W-:Y:S01]  /*0530*/  IMAD.WIDE R28, R4.reuse, 0x8, R22 ;  /* 0x00000008041c7825 */ /* 0x040fe200078e0216 */
[----:B--2---:R1:W-:Y:S04]  /*0540*/  STG.E.64 desc[UR6][R26.64], R24 ;  /* 0x000000181a007986 */ /* 0x0043e8000c101b06 */
[----:B------:R-:W2:Y:S01]  /*0550*/  LDG.E.64 R30, desc[UR6][R28.64] ;  /* 0x000000061c1e7981 */ /* 0x000ea2000c1e1b00 */
[----:B------:R-:W-:-:S04]  /*0560*/  IMAD.WIDE R32, R4, 0x8, R26 ;  /* 0x0000000804207825 */ /* 0x000fc800078e021a */
[C---:B------:R-:W-:Y:S01]  /*0570*/  IMAD.WIDE R34, R4.reuse, 0x8, R28 ;  /* 0x0000000804227825 */ /* 0x040fe200078e021c */
[----:B--2---:R1:W-:Y:S05]  /*0580*/  STG.E.64 desc[UR6][R32.64], R30 ;  /* 0x0000001e20007986 */ /* 0x0043ea000c101b06 */
[----:B------:R-:W2:Y:S01]  /*0590*/  LDG.E.64 R34, desc[UR6][R34.64] ;  /* 0x0000000622227981 */ /* 0x000ea2000c1e1b00 */
[C---:B------:R-:W-:Y:S01]  /*05a0*/  IMAD.WIDE R16, R4.reuse, 0x8, R32 ;  /* 0x0000000804107825 */ /* 0x040fe200078e0220 */
[----:B------:R-:W-:-:S04]  /*05b0*/  LEA R15, R4, R15, 0x2 ;  /* 0x0000000f040f7211 */ /* 0x000fc800078e10ff */
[----:B------:R-:W-:Y:S01]  /*05c0*/  ISETP.GE.AND P0, PT, R15, UR8, PT ;  /* 0x000000080f007c0c */ /* 0x000fe2000bf06270 */
[----:B--2---:R1:W-:-:S12]  /*05d0*/  STG.E.64 desc[UR6][R16.64], R34 ;  /* 0x0000002210007986 */ /* 0x0043d8000c101b06 */
[----:B------:R-:W-:Y:S05]  /*05e0*/  @!P0 BRA `(.L_x_106) ;  /* 0xfffffffc00b48947 */ /* 0x000fea000383ffff */
.L_x_103:
[----:B------:R-:W-:Y:S05]  /*05f0*/  BSYNC.RECONVERGENT B0 ;  /* 0x0000000000007941 */ /* 0x000fea0003800200 */
.L_x_102:
[----:B------:R-:W-:-:S05]  /*0600*/  VIADD R10, R10, 0x1 ;  /* 0x000000010a0a7836 */ /* 0x000fca0000000000 */
[----:B------:R-:W-:-:S13]  /*0610*/  ISETP.NE.AND P0, PT, R10, UR5, PT ;  /* 0x000000050a007c0c */ /* 0x000fda000bf05270 */
[----:B------:R-:W-:Y:S05]  /*0620*/  @P0 BRA `(.L_x_107) ;  /* 0xfffffffc001c0947 */ /* 0x000fea000383ffff */
.L_x_101:
[----:B--2---:R-:W2:Y:S01]  /*0630*/  LDC R8, c[0x0][0x384] ;  /* 0x0000e100ff087b82 */ /* 0x004ea20000000800 */
[----:B------:R-:W0:Y:S01]  /*0640*/  LDCU UR5, c[0x0][0x384] ;  /* 0x00007080ff0577ac */ /* 0x000e220008000800 */
[----:B------:R-:W-:Y:S01]  /*0650*/  BSSY.RECONVERGENT B0, `(.L_x_108) ;  /* 0x00001bd000007945 */ /* 0x000fe20003800200 */
[----:B--2---:R-:W-:-:S13]  /*0660*/  ISETP.GE.AND P0, PT, R3, R8, PT ;  /* 0x000000080300720c */ /* 0x004fda0003f06270 */
[----:B0-----:R-:W-:Y:S05]  /*0670*/  @P0 BRA `(.L_x_109) ;  /* 0x0000001800e80947 */ /* 0x001fea0003800000 */
[----:B------:R-:W0:Y:S01]  /*0680*/  I2F.U32.RP R9, R4 ;  /* 0x0000000400097306 */ /* 0x000e220000209000 */
[----:B------:R-:W-:Y:S01]  /*0690*/  IMAD.IADD R5, R3, 0x1, R4 ;  /* 0x0000000103057824 */ /* 0x000fe200078e0204 */
[----:B------:R-:W-:Y:S01]  /*06a0*/  IADD3 R11, PT, PT, RZ, -R4, RZ ;  /* 0x80000004ff0b7210 */ /* 0x000fe20007ffe0ff */
[----:B-1-34-:R-:W1:Y:S01]  /*06b0*/  LDC.64 R20, c[0x0][0x388] ;  /* 0x0000e200ff147b82 */ /* 0x01ae620000000a00 */
[----:B------:R-:W-:Y:S01]  /*06c0*/  ISETP.NE.U32.AND P2, PT, R4, RZ, PT ;  /* 0x000000ff0400720c */ /* 0x000fe20003f45070 */
[----:B------:R-:W-:Y:S01]  /*06d0*/  BSSY.RECONVERGENT B1, `(.L_x_110) ;  /* 0x000007b000017945 */ /* 0x000fe20003800200 */
[CC--:B------:R-:W-:Y:S02]  /*06e0*/  ISETP.GE.AND P0, PT, R5.reuse, R8.reuse, PT ;  /* 0x000000080500720c */ /* 0x0c0fe40003f06270 */
[----:B------:R-:W-:Y:S02]  /*06f0*/  VIMNMX R0, PT, PT, R5, R8, !PT ;  /* 0x0000000805007248 */ /* 0x000fe40007fe0100 */
[----:B------:R-:W-:-:S04]  /*0700*/  SEL R2, RZ, 0x1, P0 ;  /* 0x00000001ff027807 */ /* 0x000fc80000000000 */
[----:B------:R-:W-:Y:S01]  /*0710*/  IADD3 R5, PT, PT, R0, -R5, -R2 ;  /* 0x8000000500057210 */ /* 0x000fe20007ffe802 */
[----:B0-----:R-:W0:Y:S01]  /*0720*/  MUFU.RCP R9, R9 ;  /* 0x0000000900097308 */ /* 0x001e220000001000 */
[----:B-1----:R-:W-:Y:S01]  /*0730*/  DMUL R20, R20, R20 ;  /* 0x0000001414147228 */ /* 0x002fe20000000000 */
[----:B0-----:R-:W-:Y:S02]  /*0740*/  VIADD R6, R9, 0xffffffe ;  /* 0x0ffffffe09067836 */ /* 0x001fe40000000000 */
[----:B------:R-:W-:-:S04]  /*0750*/  IMAD.MOV.U32 R9, RZ, RZ, R3 ;  /* 0x000000ffff097224 */ /* 0x000fc800078e0003 */
[----:B------:R0:W1:Y:S02]  /*0760*/  F2I.FTZ.U32.TRUNC.NTZ R7, R6 ;  /* 0x0000000600077305 */ /* 0x000064000021f000 */
[----:B0-----:R-:W-:Y:S02]  /*0770*/  IMAD.MOV.U32 R6, RZ, RZ, RZ ;  /* 0x000000ffff067224 */ /* 0x001fe400078e00ff */
[----:B-1----:R-:W-:-:S04]  /*0780*/  IMAD R11, R11, R7, RZ ;  /* 0x000000070b0b7224 */ /* 0x002fc800078e02ff */
[----:B------:R-:W-:-:S06]  /*0790*/  IMAD.HI.U32 R10, R7, R11, R6 ;  /* 0x0000000b070a7227 */ /* 0x000fcc00078e0006 */
        /* <DEDUP_REMOVED lines=20> */
[----:B------:R-:W1:Y:S01]  /*08e0*/  LDC.64 R18, c[0x0][0x3a0] ;  /* 0x0000e800ff127b82 */ /* 0x000e620000000a00 */
[----:B------:R-:W-:-:S07]  /*08f0*/  IADD3 R11, PT, PT, -R5, RZ, RZ ;  /* 0x000000ff050b7210 */ /* 0x000fce0007ffe1ff */
.L_x_115:
[----:B------:R-:W2:Y:S02]  /*0900*/  LDC.64 R6, c[0x0][0x3d8] ;  /* 0x0000f600ff067b82 */ /* 0x000ea40000000a00 */
[----:B--2---:R-:W-:-:S06]  /*0910*/  IMAD.WIDE R6, R9, 0x8, R6 ;  /* 0x0000000809067825 */ /* 0x004fcc00078e0206 */
[----:B------:R-:W2:Y:S01]  /*0920*/  LDG.E.64 R6, desc[UR6][R6.64] ;  /* 0x0000000606067981 */ /* 0x000ea2000c1e1b00 */
[----:B0-----:R-:W-:Y:S02]  /*0930*/  VIADD R8, R2, 0xfffffffe ;  /* 0xfffffffe02087836 */ /* 0x001fe40000000000 */
[----:B------:R-:W-:Y:S02]  /*0940*/  VIADD R5, R15, 0x4 ;  /* 0x000000040f057836 */ /* 0x000fe40000000000 */
[----:B------:R-:W-:Y:S01]  /*0950*/  VIADD R12, R13, 0xfffffffc ;  /* 0xfffffffc0d0c7836 */ /* 0x000fe20000000000 */
[----:B------:R-:W-:Y:S01]  /*0960*/  IABS R23, R8 ;  /* 0x0000000800177213 */ /* 0x000fe20000000000 */
[----:B-1----:R-:W-:Y:S01]  /*0970*/  IMAD.WIDE R30, R9, 0x8, R18 ;  /* 0x00000008091e7825 */ /* 0x002fe200078e0212 */
[----:B------:R-:W-:Y:S02]  /*0980*/  IABS R22, R5 ;  /* 0x0000000500167213 */ /* 0x000fe40000000000 */
[----:B------:R-:W0:Y:S01]  /*0990*/  I2F.RP R10, R23 ;  /* 0x00000017000a7306 */ /* 0x000e220000209400 */
[----:B------:R-:W-:-:S02]  /*09a0*/  IABS R26, R12 ;  /* 0x0000000c001a7213 */ /* 0x000fc40000000000 */
[----:B------:R-:W-:-:S05]  /*09b0*/  IABS R24, R8 ;  /* 0x0000000800187213 */ /* 0x000fca0000000000 */
[----:B0-----:R-:W0:Y:S02]  /*09c0*/  MUFU.RCP R10, R10 ;  /* 0x0000000a000a7308 */ /* 0x001e240000001000 */
[----:B0-----:R-:W-:-:S06]  /*09d0*/  VIADD R16, R10, 0xffffffe ;  /* 0x0ffffffe0a107836 */ /* 0x001fcc0000000000 */
[----:B------:R0:W1:Y:S02]  /*09e0*/  F2I.FTZ.U32.TRUNC.NTZ R17, R16 ;  /* 0x0000001000117305 */ /* 0x000064000021f000 */
[----:B0-----:R-:W-:Y:S02]  /*09f0*/  MOV R16, RZ ;  /* 0x000000ff00107202 */ /* 0x001fe40000000f00 */
[----:B-1----:R-:W-:-:S05]  /*0a00*/  IADD3 R14, PT, PT, RZ, -R17, RZ ;  /* 0x80000011ff0e7210 */ /* 0x002fca0007ffe0ff */
[----:B------:R-:W-:Y:S02]  /*0a10*/  IMAD R25, R14, R23, RZ ;  /* 0x000000170e197224 */ /* 0x000fe400078e02ff */
[----:B------:R-:W-:Y:S02]  /*0a20*/  IMAD.MOV.U32 R14, RZ, RZ, R22 ;  /* 0x000000ffff0e7224 */ /* 0x000fe400078e0016 */
[----:B------:R-:W-:Y:S01]  /*0a30*/  IMAD.HI.U32 R17, R17, R25, R16 ;  /* 0x0000001911117227 */ /* 0x000fe200078e0010 */
[----:B------:R-:W-:-:S03]  /*0a40*/  MOV R16, R26 ;  /* 0x0000001a00107202 */ /* 0x000fc60000000f00 */
        /* <DEDUP_REMOVED lines=54> */
[----:B------:R-:W-:Y:S05]  /*0db0*/  CALL.REL.NOINC `($__internal_3_$__cuda_sm20_div_rn_f64_full) ;  /* 0x0000001800ec7944 */ /* 0x000fea0003c00000 */
[----:B------:R-:W-:Y:S01]  /*0dc0*/  MOV R6, R8 ;  /* 0x0000000800067202 */ /* 0x000fe20000000f00 */
[----:B------:R-:W-:-:S07]  /*0dd0*/  IMAD.MOV.U32 R7, RZ, RZ, R5 ;  /* 0x000000ffff077224 */ /* 0x000fce00078e0005 */
.L_x_114:
[----:B------:R-:W-:Y:S05]  /*0de0*/  BSYNC.RECONVERGENT B3 ;  /* 0x0000000000037941 */ /* 0x000fea0003800200 */
.L_x_113:
        /* <DEDUP_REMOVED lines=8> */
.L_x_112:
[----:B------:R-:W-:-:S07]  /*0e70*/  IADD3 R9, PT, PT, R15, 0x4, RZ ;  /* 0x000000040f097810 */ /* 0x000fce0007ffe0ff */
.L_x_111:
[----:B------:R-:W-:Y:S05]  /*0e80*/  BSYNC.RECONVERGENT B1 ;  /* 0x0000000000017941 */ /* 0x000fea0003800200 */
.L_x_110:
        /* <DEDUP_REMOVED lines=8> */
.L_x_124:
[----:B------:R-:W4:Y:S02]  /*0f10*/  LDC.64 R24, c[0x0][0x3d8] ;  /* 0x0000f600ff187b82 */ /* 0x000f240000000a00 */
[----:B----4-:R-:W-:-:S05]  /*0f20*/  IMAD.WIDE R24, R9, 0x8, R24 ;  /* 0x0000000809187825 */ /* 0x010fca00078e0218 */
[----:B------:R-:W4:Y:S01]  /*0f30*/  LDG.E.64 R22, desc[UR6][R24.64] ;  /* 0x0000000618167981 */ /* 0x000f22000c1e1b00 */
[-C--:B------:R-:W-:Y:S01]  /*0f40*/  IABS R10, R0.reuse ;  /* 0x00000000000a7213 */ /* 0x080fe20000000000 */
[C---:B--2---:R-:W-:Y:S01]  /*0f50*/  IMAD.WIDE R32, R9.reuse, 0x8, R18 ;  /* 0x0000000809207825 */ /* 0x044fe200078e0212 */
[----:B-1----:R-:W-:Y:S02]  /*0f60*/  IADD3 R11, PT, PT, R9, -0x4, R2 ;  /* 0xfffffffc090b7810 */ /* 0x002fe40007ffe002 */
[----:B------:R-:W1:Y:S01]  /*0f70*/  I2F.RP R5, R10 ;  /* 0x0000000a00057306 */ /* 0x000e620000209400 */
[-C--:B------:R-:W-:Y:S02]  /*0f80*/  IABS R12, R0.reuse ;  /* 0x00000000000c7213 */ /* 0x080fe40000000000 */
[----:B------:R-:W-:Y:S02]  /*0f90*/  IABS R26, R11 ;  /* 0x0000000b001a7213 */ /* 0x000fe40000000000 */
[----:B------:R-:W-:Y:S01]  /*0fa0*/  IABS R8, R9 ;  /* 0x0000000900087213 */ /* 0x000fe20000000000 */
[----:B------:R-:W-:Y:S01]  /*0fb0*/  IMAD.MOV R12, RZ, RZ, -R12 ;  /* 0x000000ffff0c7224 */ /* 0x000fe200078e0a0c */
[----:B------:R-:W-:Y:S01]  /*0fc0*/  LOP3.LUT R29, RZ, R0, RZ, 0x33, !PT ;  /* 0x00000000ff1d7212 */ /* 0x000fe200078e33ff */
[----:B-1----:R-:W1:Y:S02]  /*0fd0*/  MUFU.RCP R5, R5 ;  /* 0x0000000500057308 */ /* 0x002e640000001000 */
[----:B-1----:R-:W-:-:S06]  /*0fe0*/  VIADD R6, R5, 0xffffffe ;  /* 0x0ffffffe05067836 */ /* 0x002fcc0000000000 */
[----:B------:R1:W2:Y:S02]  /*0ff0*/  F2I.FTZ.U32.TRUNC.NTZ R7, R6 ;  /* 0x0000000600077305 */ /* 0x0002a4000021f000 */
[----:B-1----:R-:W-:Y:S01]  /*1000*/  IMAD.MOV.U32 R6, RZ, RZ, RZ ;  /* 0x000000ffff067224 */ /* 0x002fe200078e00ff */
[----:B--2---:R-:W-:-:S05]  /*1010*/  IADD3 R13, PT, PT, RZ, -R7, RZ ;  /* 0x80000007ff0d7210 */ /* 0x004fca0007ffe0ff */
[----:B------:R-:W-:-:S04]  /*1020*/  IMAD R13, R13, R10, RZ ;  /* 0x0000000a0d0d7224 */ /* 0x000fc800078e02ff */
[----:B------:R-:W-:Y:S01]  /*1030*/  IMAD.HI.U32 R13, R7, R13, R6 ;  /* 0x0000000d070d7227 */ /* 0x000fe200078e0006 */
[----:B------:R-:W-:-:S03]  /*1040*/  MOV R7, R26 ;  /* 0x0000001a00077202 */ /* 0x000fc60000000f00 */
[----:B0-----:R-:W-:-:S04]  /*1050*/  IMAD.WIDE R26, R9, 0x8, R14 ;  /* 0x00000008091a7825 */ /* 0x001fc800078e020e */
[----:B------:R-:W-:-:S04]  /*1060*/  IMAD.HI.U32 R5, R13, R8, RZ ;  /* 0x000000080d057227 */ /* 0x000fc800078e00ff */
[----:B------:R-:W-:-:S04]  /*1070*/  IMAD.HI.U32 R6, R13, R7, RZ ;  /* 0x000000070d067227 */ /* 0x000fc800078e00ff */
        /* <DEDUP_REMOVED lines=46> */
[----:B---3--:R-:W-:Y:S05]  /*1360*/  CALL.REL.NOINC `($__internal_3_$__cuda_sm20_div_rn_f64_full) ;  /* 0x0000001400807944 */ /* 0x008fea0003c00000 */
[----:B------:R-:W-:Y:S01]  /*1370*/  MOV R6, R8 ;  /* 0x0000000800067202 */ /* 0x000fe20000000f00 */
[----:B------:R-:W-:-:S07]  /*1380*/  IMAD.MOV.U32 R7, RZ, RZ, R5 ;  /* 0x000000ffff077224 */ /* 0x000fce00078e0005 */
.L_x_117:
[----:B------:R-:W-:Y:S05]  /*1390*/  BSYNC.RECONVERGENT B1 ;  /* 0x0000000000017941 */ /* 0x000fea0003800200 */
.L_x_116:
[----:B---3--:R-:W-:-:S04]  /*13a0*/  IMAD.WIDE R22, R9, 0x8, R16 ;  /* 0x0000000809167825 */ /* 0x008fc800078e0210 */
        /* <DEDUP_REMOVED lines=16> */
[----:B-1----:R-:W-:Y:S01]  /*14b0*/  HFMA2 R28, -RZ, RZ, 0, 0 ;  /* 0x00000000ff1c7431 */ /* 0x002fe200000001ff */
[----:B---3--:R-:W-:-:S05]  /*14c0*/  IADD3 R10, PT, PT, RZ, -R29, RZ ;  /* 0x8000001dff0a7210 */ /* 0x008fca0007ffe0ff */
[----:B0-----:R-:W-:Y:S01]  /*14d0*/  IMAD R7, R10, R5, RZ ;  /* 0x000000050a077224 */ /* 0x001fe200078e02ff */
[----:B------:R-:W-:-:S03]  /*14e0*/  IABS R10, R9 ;  /* 0x00000009000a7213 */ /* 0x000fc60000000000 */
[----:B------:R-:W-:-:S04]  /*14f0*/  IMAD.HI.U32 R6, R29, R7, R28 ;  /* 0x000000071d067227 */ /* 0x000fc800078e001c */
[----:B------:R-:W-:Y:S01]  /*1500*/  IMAD.MOV.U32 R29, RZ, RZ, R10 ;  /* 0x000000ffff1d7224 */ /* 0x000fe200078e000a */
[----:B------:R-:W-:Y:S01]  /*1510*/  MOV R10, R30 ;  /* 0x0000001e000a7202 */ /* 0x000fe20000000f00 */
        /* <DEDUP_REMOVED lines=51> */
.L_x_119:
[----:B------:R-:W-:Y:S05]  /*1850*/  BSYNC.RECONVERGENT B1 ;  /* 0x0000000000017941 */ /* 0x000fea0003800200 */
.L_x_118:
        /* <DEDUP_REMOVED lines=75> */
.L_x_121:
[----:B------:R-:W-:Y:S05]  /*1d10*/  BSYNC.RECONVERGENT B1 ;  /* 0x0000000000017941 */ /* 0x000fea0003800200 */
.L_x_120:
[----:B------:R-:W-:-:S04]  /*1d20*/  IMAD.WIDE R22, R4, 0x8, R22 ;  /* 0x0000000804167825 */ /* 0x000fc800078e0216 */
[C---:B------:R-:W-:Y:S01]  /*1d30*/  IMAD.WIDE R12, R4.reuse, 0x8, R24 ;  /* 0x00000008040c7825 */ /* 0x040fe200078e0218 */
[----:B------:R0:W-:Y:S05]  /*1d40*/  STG.E.64 desc[UR6][R22.64], R6 ;  /* 0x0000000616007986 */ /* 0x0001ea000c101b06 */
[----:B------:R-:W2:Y:S01]  /*1d50*/  LDG.E.64 R12, desc[UR6][R12.64] ;  /* 0x000000060c0c7981 */ /* 0x000ea2000c1e1b00 */
[----:B------:R-:W-:Y:S01]  /*1d60*/  IABS R10, R0 ;  /* 0x00000000000a7213 */ /* 0x000fe20000000000 */
[C---:B------:R-:W-:Y:S02]  /*1d70*/  IMAD.IADD R11, R4.reuse, 0x1, R11 ;  /* 0x00000001040b7824 */ /* 0x040fe400078e020b */
[C---:B------:R-:W-:Y:S01]  /*1d80*/  IMAD.IADD R9, R4.reuse, 0x1, R9 ;  /* 0x0000000104097824 */ /* 0x040fe200078e0209 */
[----:B------:R-:W1:Y:S01]  /*1d90*/  I2F.RP R5, R10 ;  /* 0x0000000a00057306 */ /* 0x000e620000209400 */
[----:B------:R-:W-:Y:S01]  /*1da0*/  IMAD.WIDE R26, R4, 0x8, R26 ;  /* 0x00000008041a7825 */ /* 0x000fe200078e021a */
[----:B------:R-:W-:-:S02]  /*1db0*/  IABS R28, R11 ;  /* 0x0000000b001c7213 */ /* 0x000fc40000000000 */
[----:B0-----:R-:W-:Y:S01]  /*1dc0*/  IABS R6, R0 ;  /* 0x0000000000067213 */ /* 0x001fe20000000000 */
[----:B------:R-:W-:Y:S01]  /*1dd0*/  IMAD.WIDE R32, R4, 0x8, R32 ;  /* 0x0000000804207825 */ /* 0x000fe200078e0220 */
[----:B------:R-:W-:Y:S02]  /*1de0*/  IABS R8, R9 ;  /* 0x0000000900087213 */ /* 0x000fe40000000000 */
[----:B-1----:R-:W0:Y:S02]  /*1df0*/  MUFU.RCP R5, R5 ;  /* 0x0000000500057308 */ /* 0x002e240000001000 */
[----:B0-----:R-:W-:-:S06]  /*1e00*/  VIADD R24, R5, 0xffffffe ;  /* 0x0ffffffe05187836 */ /* 0x001fcc0000000000 */
[----:B------:R0:W1:Y:S02]  /*1e10*/  F2I.FTZ.U32.TRUNC.NTZ R25, R24 ;  /* 0x0000001800197305 */ /* 0x000064000021f000 */
[----:B0-----:R-:W-:Y:S01]  /*1e20*/  HFMA2 R24, -RZ, RZ, 0, 0 ;  /* 0x00000000ff187431 */ /* 0x001fe200000001ff */
[----:B-1----:R-:W-:-:S05]  /*1e30*/  IADD3 R29, PT, PT, RZ, -R25, RZ ;  /* 0x80000019ff1d7210 */ /* 0x002fca0007ffe0ff */
[----:B------:R-:W-:-:S04]  /*1e40*/  IMAD R7, R29, R10, RZ ;  /* 0x0000000a1d077224 */ /* 0x000fc800078e02ff */
[----:B------:R-:W-:-:S04]  /*1e50*/  IMAD.HI.U32 R5, R25, R7, R24 ;  /* 0x0000000719057227 */ /* 0x000fc800078e0018 */
        /* <DEDUP_REMOVED lines=52> */
[----:B------:R-:W-:Y:S01]  /*21a0*/  IMAD.MOV.U32 R6, RZ, RZ, R8 ;  /* 0x000000ffff067224 */ /* 0x000fe200078e0008 */
[----:B------:R-:W-:-:S07]  /*21b0*/  MOV R7, R5 ;  /* 0x0000000500077202 */ /* 0x000fce0000000f00 */
.L_x_123:
[----:B------:R-:W-:Y:S05]  /*21c0*/  BSYNC.RECONVERGENT B1 ;  /* 0x0000000000017941 */ /* 0x000fea0003800200 */
.L_x_122:
[----:B------:R-:W-:-:S04]  /*21d0*/  IMAD.WIDE R22, R4, 0x8, R22 ;  /* 0x0000000804167825 */ /* 0x000fc800078e0216 */
[----:B------:R-:W-:Y:S01]  /*21e0*/  IMAD.IADD R9, R4, 0x1, R9 ;  /* 0x0000000104097824 */ /* 0x000fe200078e0209 */
[----:B------:R0:W-:Y:S04]  /*21f0*/  STG.E.64 desc[UR6][R22.64], R6 ;  /* 0x0000000616007986 */ /* 0x0001e8000c101b06 */
[----:B------:R-:W-:-:S13]  /*2200*/  ISETP.GE.AND P0, PT, R9, UR5, PT ;  /* 0x0000000509007c0c */ /* 0x000fda000bf06270 */
[----:B0-----:R-:W-:Y:S05]  /*2210*/  @!P0 BRA `(.L_x_124) ;  /* 0xffffffec003c8947 */ /* 0x001fea000383ffff */
.L_x_109:
[----:B------:R-:W-:Y:S05]  /*2220*/  BSYNC.RECONVERGENT B0 ;  /* 0x0000000000007941 */ /* 0x000fea0003800200 */
.L_x_108:
[----:B------:R-:W0:Y:S02]  /*2230*/  LDC R0, c[0x0][0x380] ;  /* 0x0000e000ff007b82 */ /* 0x000e240000000800 */
[----:B0-----:R-:W-:-:S13]  /*2240*/  ISETP.GE.AND P0, PT, R0, 0x1, PT ;  /* 0x000000010000780c */ /* 0x001fda0003f06270 */
[----:B------:R-:W-:Y:S05]  /*2250*/  @!P0 EXIT ;  /* 0x000000000000894d */ /* 0x000fea0003800000 */
[----:B------:R-:W0:Y:S01]  /*2260*/  I2F.U32.RP R9, R4 ;  /* 0x0000000400097306 */ /* 0x000e220000209000 */
[----:B------:R-:W2:Y:S01]  /*2270*/  LDCU UR4, c[0x0][0x384] ;  /* 0x00007080ff0477ac */ /* 0x000ea20008000800 */
[----:B------:R-:W-:Y:S01]  /*2280*/  IMAD.IADD R5, R3, 0x1, R4 ;  /* 0x0000000103057824 */ /* 0x000fe200078e0204 */
[----:B------:R-:W-:Y:S01]  /*2290*/  IADD3 R11, PT, PT, RZ, -R4, RZ ;  /* 0x80000004ff0b7210 */ /* 0x000fe20007ffe0ff */
[----:B------:R-:W-:Y:S01]  /*22a0*/  IMAD.MOV.U32 R13, RZ, RZ, RZ ;  /* 0x000000ffff0d7224 */ /* 0x000fe200078e00ff */
[----:B------:R-:W-:Y:S02]  /*22b0*/  ISETP.NE.U32.AND P2, PT, R4, RZ, PT ;  /* 0x000000ff0400720c */ /* 0x000fe40003f45070 */
[----:B------:R-:W-:Y:S02]  /*22c0*/  VIMNMX R0, PT, PT, R0, 0x1, !PT ;  /* 0x0000000100007848 */ /* 0x000fe40007fe0100 */
[----:B------:R-:W-:Y:S01]  /*22d0*/  IADD3 R15, PT, PT, R4, R5, RZ ;  /* 0x00000005040f7210 */ /* 0x000fe20007ffe0ff */
[----:B0-----:R-:W1:Y:S01]  /*22e0*/  MUFU.RCP R9, R9 ;  /* 0x0000000900097308 */ /* 0x001e620000001000 */
[----:B--2---:R-:W-:-:S02]  /*22f0*/  ISETP.GE.AND P0, PT, R5, UR4, PT ;  /* 0x0000000405007c0c */ /* 0x004fc4000bf06270 */
[----:B------:R-:W-:Y:S02]  /*2300*/  VIMNMX R2, PT, PT, R5, UR4, !PT ;  /* 0x0000000405027c48 */ /* 0x000fe4000ffe0100 */
[----:B------:R-:W-:Y:S01]  /*2310*/  SEL R8, RZ, 0x1, P0 ;  /* 0x00000001ff087807 */ /* 0x000fe20000000000 */
[----:B-1----:R-:W-:-:S04]  /*2320*/  VIADD R6, R9, 0xffffffe ;  /* 0x0ffffffe09067836 */ /* 0x002fc80000000000 */
[----:B------:R0:W1:Y:S02]  /*2330*/  F2I.FTZ.U32.TRUNC.NTZ R7, R6 ;  /* 0x0000000600077305 */ /* 0x000064000021f000 */
[----:B0-----:R-:W-:Y:S02]  /*2340*/  IMAD.MOV.U32 R6, RZ, RZ, RZ ;  /* 0x000000ffff067224 */ /* 0x001fe400078e00ff */
[----:B-1----:R-:W-:-:S04]  /*2350*/  IMAD R11, R11, R7, RZ ;  /* 0x000000070b0b7224 */ /* 0x002fc800078e02ff */
[----:B------:R-:W-:Y:S01]  /*2360*/  IMAD.HI.U32 R10, R7, R11, R6 ;  /* 0x0000000b070a7227 */ /* 0x000fe200078e0006 */
[----:B------:R-:W-:-:S05]  /*2370*/  IADD3 R7, PT, PT, R2, -R5, -R8 ;  /* 0x8000000502077210 */ /* 0x000fca0007ffe808 */
[----:B------:R-:W-:-:S05]  /*2380*/  IMAD.HI.U32 R9, R10, R7, RZ ;  /* 0x000000070a097227 */ /* 0x000fca00078e00ff */
[----:B------:R-:W-:-:S05]  /*2390*/  IADD3 R2, PT, PT, -R9, RZ, RZ ;  /* 0x000000ff09027210 */ /* 0x000fca0007ffe1ff */
[----:B------:R-:W-:Y:S02]  /*23a0*/  IMAD R11, R4, R2, R7 ;  /* 0x00000002040b7224 */ /* 0x000fe400078e0207 */
[----:B------:R-:W0:Y:S03]  /*23b0*/  LDC.64 R6, c[0x0][0x390] ;  /* 0x0000e400ff067b82 */ /* 0x000e260000000a00 */
[----:B------:R-:W-:-:S13]  /*23c0*/  ISETP.GE.U32.AND P0, PT, R11, R4, PT ;  /* 0x000000040b00720c */ /* 0x000fda0003f06070 */
[----:B------:R-:W-:Y:S02]  /*23d0*/  @P0 IMAD.IADD R11, R11, 0x1, -R4 ;  /* 0x000000010b0b0824 */ /* 0x000fe400078e0a04 */
[----:B------:R-:W-:-:S03]  /*23e0*/  @P0 VIADD R9, R9, 0x1 ;  /* 0x0000000109090836 */ /* 0x000fc60000000000 */
[----:B------:R-:W-:Y:S01]  /*23f0*/  ISETP.GE.U32.AND P1, PT, R11, R4, PT ;  /* 0x000000040b00720c */ /* 0x000fe20003f26070 */
[----:B0-----:R-:W-:-:S12]  /*2400*/  DMUL R6, R6, 0.5 ;  /* 0x3fe0000006067828 */ /* 0x001fd80000000000 */
[----:B------:R-:W-:Y:S02]  /*2410*/  @P1 IADD3 R9, PT, PT, R9, 0x1, RZ ;  /* 0x0000000109091810 */ /* 0x000fe40007ffe0ff */
[----:B------:R-:W-:-:S05]  /*2420*/  @!P2 LOP3.LUT R9, RZ, R4, RZ, 0x33, !PT ;  /* 0x00000004ff09a212 */ /* 0x000fca00078e33ff */
[----:B------:R-:W-:-:S07]  /*2430*/  IMAD.IADD R2, R8, 0x1, R9 ;  /* 0x0000000108027824 */ /* 0x000fce00078e0209 */
.L_x_130:
[----:B0-----:R-:W0:Y:S01]  /*2440*/  LDCU UR4, c[0x0][0x384] ;  /* 0x00007080ff0477ac */ /* 0x001e220008000800 */
[----:B------:R-:W-:Y:S01]  /*2450*/  BSSY.RECONVERGENT B0, `(.L_x_125) ;  /* 0x000004d000007945 */ /* 0x000fe20003800200 */
[----:B0-----:R-:W-:-:S13]  /*2460*/  ISETP.GE.AND P0, PT, R3, UR4, PT ;  /* 0x0000000403007c0c */ /* 0x001fda000bf06270 */
[----:B-12---:R-:W-:Y:S05]  /*2470*/  @P0 BRA `(.L_x_126) ;  /* 0x0000000400280947 */ /* 0x006fea0003800000 */
        /* <DEDUP_REMOVED lines=8> */
[----:B-1----:R-:W-:-:S04]  /*2500*/  IMAD.WIDE R22, R3, 0x8, R8 ;  /* 0x0000000803167825 */ /* 0x002fc800078e0208 */
[C---:B--2---:R-:W-:Y:S01]  /*2510*/  IMAD.WIDE R24, R3.reuse, 0x8, R10 ;  /* 0x0000000803187825 */ /* 0x044fe200078e020a */
[----:B---34-:R-:W2:Y:S04]  /*2520*/  LDG.E.64 R16, desc[UR6][R22.64] ;  /* 0x0000000616107981 */ /* 0x018ea8000c1e1b00 */
        /* <DEDUP_REMOVED lines=10> */
[----:B-1----:R-:W2:Y:S04]  /*25d0*/  LDG.E.64 R16, desc[UR6][R22.64] ;  /* 0x0000000616107981 */ /* 0x002ea8000c1e1b00 */
[----:B------:R-:W2:Y:S01]  /*25e0*/  LDG.E.64 R18, desc[UR6][R24.64] ;  /* 0x0000000618127981 */ /* 0x000ea2000c1e1b00 */
[----:B------:R-:W-:Y:S01]  /*25f0*/  IMAD.WIDE R26, R4, 0x8, R20 ;  /* 0x00000008041a7825 */ /* 0x000fe200078e0214 */
[----:B------:R-:W-:Y:S01]  /*2600*/  ISETP.NE.AND P0, PT, R14, 0x1, PT ;  /* 0x000000010e00780c */ /* 0x000fe20003f05270 */
[----:B--2---:R-:W-:Y:S01]  /*2610*/  DFMA R16, R6, R18, R16 ;  /* 0x000000120610722b */ /* 0x004fe20000000010 */
[----:B------:R-:W-:-:S06]  /*2620*/  MOV R19, R15 ;  /* 0x0000000f00137202 */ /* 0x000fcc0000000f00 */
[----:B------:R1:W-:Y:S05]  /*2630*/  STG.E.64 desc[UR6][R26.64], R16 ;  /* 0x000000101a007986 */ /* 0x0003ea000c101b06 */
[----:B------:R-:W-:Y:S05]  /*2640*/  @!P0 BRA `(.L_x_128) ;  /* 0x0000000000208947 */ /* 0x000fea0003800000 */
[----:B-1----:R-:W-:-:S04]  /*2650*/  IMAD.WIDE R16, R4, 0x8, R22 ;  /* 0x0000000804107825 */ /* 0x002fc800078e0216 */
[C---:B------:R-:W-:Y:S02]  /*2660*/  IMAD.WIDE R20, R4.reuse, 0x8, R24 ;  /* 0x0000000804147825 */ /* 0x040fe400078e0218 */
[----:B------:R-:W2:Y:S04]  /*2670*/  LDG.E.64 R16, desc[UR6][R16.64] ;  /* 0x0000000610107981 */ /* 0x000ea8000c1e1b00 */
[----:B------:R-:W2:Y:S01]  /*2680*/  LDG.E.64 R20, desc[UR6][R20.64] ;  /* 0x0000000614147981 */ /* 0x000ea2000c1e1b00 */
[----:B------:R-:W-:-:S04]  /*2690*/  IMAD.WIDE R24, R4, 0x8, R26 ;  /* 0x0000000804187825 */ /* 0x000fc800078e021a */
[----:B------:R-:W-:Y:S01]  /*26a0*/  IMAD.IADD R19, R4, 0x1, R15 ;  /* 0x0000000104137824 */ /* 0x000fe200078e020f */
[----:B--2---:R-:W-:-:S07]  /*26b0*/  DFMA R22, R6, R20, R16 ;  /* 0x000000140616722b */ /* 0x004fce0000000010 */
[----:B------:R1:W-:Y:S04]  /*26c0*/  STG.E.64 desc[UR6][R24.64], R22 ;  /* 0x0000001618007986 */ /* 0x0003e8000c101b06 */
.L_x_128:
[----:B------:R-:W-:Y:S05]  /*26d0*/  BSYNC.RECONVERGENT B1 ;  /* 0x0000000000017941 */ /* 0x000fea0003800200 */
.L_x_127:
[----:B------:R-:W-:-:S13]  /*26e0*/  ISETP.GE.U32.AND P0, PT, R2, 0x3, PT ;  /* 0x000000030200780c */ /* 0x000fda0003f06070 */
[----:B------:R-:W-:Y:S05]  /*26f0*/  @!P0 BRA `(.L_x_126) ;  /* 0x0000000000888947 */ /* 0x000fea0003800000 */
[----:B-1-34-:R-:W-:-:S04]  /*2700*/  IMAD.MOV.U32 R16, RZ, RZ, 0x20 ;  /* 0x00000020ff107424 */ /* 0x01afc800078e00ff */
[----:B------:R-:W-:-:S06]  /*2710*/  IMAD R16, R13, 0x38, R16 ;  /* 0x000000380d107824 */ /* 0x000fcc00078e0210 */
[----:B------:R-:W1:Y:S02]  /*2720*/  LDC.64 R16, c[0x0][R16+0x380] ;  /* 0x0000e00010107b82 */ /* 0x000e640000000a00 */
.L_x_129:
[----:B------:R-:W-:-:S04]  /*2730*/  IMAD.WIDE R20, R19, 0x8, R8 ;  /* 0x0000000813147825 */ /* 0x000fc800078e0208 */
[----:B-12---:R-:W-:Y:S01]  /*2740*/  IMAD.WIDE R24, R19, 0x8, R10 ;  /* 0x0000000813187825 */ /* 0x006fe200078e020a */
[----:B------:R-:W2:Y:S04]  /*2750*/  LDG.E.64 R22, desc[UR6][R20.64] ;  /* 0x0000000614167981 */ /* 0x000ea8000c1e1b00 */
[----:B------:R-:W2:Y:S01]  /*2760*/  LDG.E.64 R26, desc[UR6][R24.64] ;  /* 0x00000006181a7981 */ /* 0x000ea2000c1e1b00 */
[----:B------:R-:W-:-:S04]  /*2770*/  IMAD.WIDE R28, R4, 0x8, R20 ;  /* 0x00000008041c7825 */ /* 0x000fc800078e0214 */
[----:B------:R-:W-:Y:S01]  /*2780*/  IMAD.WIDE R32, R4, 0x8, R24 ;  /* 0x0000000804207825 */ /* 0x000fe200078e0218 */
[----:B--2---:R-:W-:-:S03]  /*2790*/  DFMA R22, R6, R26, R22 ;  /* 0x0000001a0616722b */ /* 0x004fc60000000016 */
[----:B-1----:R-:W-:-:S05]  /*27a0*/  IMAD.WIDE R26, R19, 0x8, R16 ;  /* 0x00000008131a7825 */ /* 0x002fca00078e0210 */
        /* <DEDUP_REMOVED lines=8> */
[----:B------:R-:W3:Y:S04]  /*2830*/  LDG.E.64 R24, desc[UR6][R20.64] ;  /* 0x0000000614187981 */ /* 0x000ee8000c1e1b00 */
[----:B------:R-:W3:Y:S01]  /*2840*/  LDG.E.64 R38, desc[UR6][R36.64] ;  /* 0x0000000624267981 */ /* 0x000ee2000c1e1b00 */
[----:B-1----:R-:W-:-:S04]  /*2850*/  IMAD.WIDE R22, R4, 0x8, R34 ;  /* 0x0000000804167825 */ /* 0x002fc800078e0222 */
[----:B------:R-:W-:-:S04]  /*2860*/  IMAD.WIDE R26, R4, 0x8, R20 ;  /* 0x00000008041a7825 */ /* 0x000fc800078e0214 */
[----:B------:R-:W-:Y:S01]  /*2870*/  IMAD.WIDE R28, R4, 0x8, R36 ;  /* 0x00000008041c7825 */ /* 0x000fe200078e0224 */
[----:B---3--:R-:W-:-:S07]  /*2880*/  DFMA R24, R6, R38, R24 ;  /* 0x000000260618722b */ /* 0x008fce0000000018 */
[----:B------:R1:W-:Y:S04]  /*2890*/  STG.E.64 desc[UR6][R22.64], R24 ;  /* 0x0000001816007986 */ /* 0x0003e8000c101b06 */
[----:B------:R-:W3:Y:S04]  /*28a0*/  LDG.E.64 R26, desc[UR6][R26.64] ;  /* 0x000000061a1a7981 */ /* 0x000ee8000c1e1b00 */
[----:B------:R-:W3:Y:S01]  /*28b0*/  LDG.E.64 R28, desc[UR6][R28.64] ;  /* 0x000000061c1c7981 */ /* 0x000ee2000c1e1b00 */
[C---:B--2---:R-:W-:Y:S01]  /*28c0*/  IMAD.WIDE R30, R4.reuse, 0x8, R22 ;  /* 0x00000008041e7825 */ /* 0x044fe200078e0216 */
[----:B------:R-:W-:-:S04]  /*28d0*/  LEA R19, R4, R19, 0x2 ;  /* 0x0000001304137211 */ /* 0x000fc800078e10ff */
[----:B------:R-:W-:Y:S01]  /*28e0*/  ISETP.GE.AND P0, PT, R19, UR4, PT ;  /* 0x0000000413007c0c */ /* 0x000fe2000bf06270 */
[----:B---3--:R-:W-:-:S07]  /*28f0*/  DFMA R32, R6, R28, R26 ;  /* 0x0000001c0620722b */ /* 0x008fce000000001a */
[----:B------:R1:W-:Y:S05]  /*2900*/  STG.E.64 desc[UR6][R30.64], R32 ;  /* 0x000000201e007986 */ /* 0x0003ea000c101b06 */
[----:B------:R-:W-:Y:S05]  /*2910*/  @!P0 BRA `(.L_x_129) ;  /* 0xfffffffc00848947 */ /* 0x000fea000383ffff */
.L_x_126:
[----:B------:R-:W-:Y:S05]  /*2920*/  BSYNC.RECONVERGENT B0 ;  /* 0x0000000000007941 */ /* 0x000fea0003800200 */
.L_x_125:
[----:B------:R-:W-:-:S05]  /*2930*/  VIADD R13, R13, 0x1 ;  /* 0x000000010d0d7836 */ /* 0x000fca0000000000 */
[----:B------:R-:W-:-:S13]  /*2940*/  ISETP.NE.AND P0, PT, R13, R0, PT ;  /* 0x000000000d00720c */ /* 0x000fda0003f05270 */
[----:B------:R-:W-:Y:S05]  /*2950*/  @P0 BRA `(.L_x_130) ;  /* 0xfffffff800b80947 */ /* 0x000fea000383ffff */
[----:B------:R-:W-:Y:S05]  /*2960*/  EXIT ;  /* 0x000000000000794d */ /* 0x000fea0003800000 */
        .weak           $__internal_3_$__cuda_sm20_div_rn_f64_full
        .type           $__internal_3_$__cuda_sm20_div_rn_f64_full,@function
        .size           $__internal_3_$__cuda_sm20_div_rn_f64_full,(.L_x_140 - $__internal_3_$__cuda_sm20_div_rn_f64_full)
$__internal_3_$__cuda_sm20_div_rn_f64_full:
[C---:B------:R-:W-:Y:S01]  /*2970*/  FSETP.GEU.AND P0, PT, |R31|.reuse, 1.469367938527859385e-39, PT ;  /* 0x001000001f00780b */ /* 0x040fe20003f0e200 */
[----:B------:R-:W-:Y:S01]  /*2980*/  IMAD.MOV.U32 R35, RZ, RZ, R5 ;  /* 0x000000ffff237224 */ /* 0x000fe200078e0005 */
[----:B------:R-:W-:Y:S01]  /*2990*/  LOP3.LUT R28, R31, 0x800fffff, RZ, 0xc0, !PT ;  /* 0x800fffff1f1c7812 */ /* 0x000fe200078ec0ff */
[----:B------:R-:W-:Y:S01]  /*29a0*/  IMAD.MOV.U32 R36, RZ, RZ, 0x1 ;  /* 0x00000001ff247424 */ /* 0x000fe200078e00ff */
[----:B------:R-:W-:Y:S01]  /*29b0*/  MOV R34, R8 ;  /* 0x0000000800227202 */ /* 0x000fe20000000f00 */
[----:B------:R-:W-:Y:S01]  /*29c0*/  BSSY.RECONVERGENT B4, `(.L_x_131) ;  /* 0x0000059000047945 */ /* 0x000fe20003800200 */
[----:B------:R-:W-:Y:S01]  /*29d0*/  LOP3.LUT R29, R28, 0x3ff00000, RZ, 0xfc, !PT ;  /* 0x3ff000001c1d7812 */ /* 0x000fe200078efcff */
[----:B------:R-:W-:Y:S01]  /*29e0*/  IMAD.MOV.U32 R28, RZ, RZ, R30 ;  /* 0x000000ffff1c7224 */ /* 0x000fe200078e001e */
[C---:B------:R-:W-:Y:S02]  /*29f0*/  FSETP.GEU.AND P2, PT, |R35|.reuse, 1.469367938527859385e-39, PT ;  /* 0x001000002300780b */ /* 0x040fe40003f4e200 */
[----:B------:R-:W-:-:S02]  /*2a00*/  LOP3.LUT R5, R35, 0x7ff00000, RZ, 0xc0, !PT ;  /* 0x7ff0000023057812 */ /* 0x000fc400078ec0ff */
[----:B------:R-:W-:Y:S01]  /*2a10*/  LOP3.LUT R8, R31, 0x7ff00000, RZ, 0xc0, !PT ;  /* 0x7ff000001f087812 */ /* 0x000fe200078ec0ff */
[----:B------:R-:W-:Y:S01]  /*2a20*/  @!P0 DMUL R28, R30, 8.98846567431157953865e+307 ;  /* 0x7fe000001e1c8828 */ /* 0x000fe20000000000 */
[----:B------:R-:W-:Y:S02]  /*2a30*/  MOV R7, 0x1ca00000 ;  /* 0x1ca0000000077802 */ /* 0x000fe40000000f00 */
[----:B------:R-:W-:-:S03]  /*2a40*/  ISETP.GE.U32.AND P1, PT, R5, R8, PT ;  /* 0x000000080500720c */ /* 0x000fc60003f26070 */
[----:B------:R-:W0:Y:S02]  /*2a50*/  MUFU.RCP64H R37, R29 ;  /* 0x0000001d00257308 */ /* 0x000e240000001800 */
[----:B------:R-:W-:Y:S01]  /*2a60*/  @!P2 LOP3.LUT R10, R31, 0x7ff00000, RZ, 0xc0, !PT ;  /* 0x7ff000001f0aa812 */ /* 0x000fe200078ec0ff */
[----:B------:R-:W-:Y:S01]  /*2a70*/  @!P2 IMAD.MOV.U32 R42, RZ, RZ, RZ ;  /* 0x000000ffff2aa224 */ /* 0x000fe200078e00ff */
[----:B------:R-:W-:Y:S02]  /*2a80*/  @!P0 LOP3.LUT R8, R29, 0x7ff00000, RZ, 0xc0, !PT ;  /* 0x7ff000001d088812 */ /* 0x000fe400078ec0ff */
[----:B------:R-:W-:Y:S02]  /*2a90*/  @!P2 ISETP.GE.U32.AND P3, PT, R5, R10, PT ;  /* 0x0000000a0500a20c */ /* 0x000fe40003f66070 */
[C---:B------:R-:W-:Y:S02]  /*2aa0*/  SEL R10, R7.reuse, 0x63400000, !P1 ;  /* 0x63400000070a7807 */ /* 0x040fe40004800000 */
[----:B------:R-:W-:-:S04]  /*2ab0*/  @!P2 SEL R12, R7, 0x63400000, !P3 ;  /* 0x63400000070ca807 */ /* 0x000fc80005800000 */
[----:B------:R-:W-:Y:S01]  /*2ac0*/  @!P2 LOP3.LUT R12, R12, 0x80000000, R35, 0xf8, !PT ;  /* 0x800000000c0ca812 */ /* 0x000fe200078ef823 */
[----:B0-----:R-:W-:-:S03]  /*2ad0*/  DFMA R40, R36, -R28, 1 ;  /* 0x3ff000002428742b */ /* 0x001fc6000000081c */
[----:B------:R-:W-:-:S05]  /*2ae0*/  @!P2 LOP3.LUT R43, R12, 0x100000, RZ, 0xfc, !PT ;  /* 0x001000000c2ba812 */ /* 0x000fca00078efcff */
[----:B------:R-:W-:-:S08]  /*2af0*/  DFMA R40, R40, R40, R40 ;  /* 0x000000282828722b */ /* 0x000fd00000000028 */
[----:B------:R-:W-:Y:S01]  /*2b00*/  DFMA R40, R36, R40, R36 ;  /* 0x000000282428722b */ /* 0x000fe20000000024 */
[----:B------:R-:W-:Y:S01]  /*2b10*/  LOP3.LUT R37, R10, 0x800fffff, R35, 0xf8, !PT ;  /* 0x800fffff0a257812 */ /* 0x000fe200078ef823 */
[----:B------:R-:W-:Y:S01]  /*2b20*/  IMAD.MOV.U32 R36, RZ, RZ, R34 ;  /* 0x000000ffff247224 */ /* 0x000fe200078e0022 */
[----:B------:R-:W-:-:S05]  /*2b30*/  MOV R10, R5 ;  /* 0x00000005000a7202 */ /* 0x000fca0000000f00 */
[----:B------:R-:W-:Y:S02]  /*2b40*/  DFMA R38, R40, -R28, 1 ;  /* 0x3ff000002826742b */ /* 0x000fe4000000081c */
[----:B------:R-:W-:-:S06]  /*2b50*/  @!P2 DFMA R36, R36, 2, -R42 ;  /* 0x400000002424a82b */ /* 0x000fcc000000082a */
[----:B------:R-:W-:-:S04]  /*2b60*/  DFMA R40, R40, R38, R40 ;  /* 0x000000262828722b */ /* 0x000fc80000000028 */
[----:B------:R-:W-:-:S04]  /*2b70*/  @!P2 LOP3.LUT R10, R37, 0x7ff00000, RZ, 0xc0, !PT ;  /* 0x7ff00000250aa812 */ /* 0x000fc800078ec0ff */
[----:B------:R-:W-:Y:S01]  /*2b80*/  DMUL R38, R40, R36 ;  /* 0x0000002428267228 */ /* 0x000fe20000000000 */
[----:B------:R-:W-:-:S05]  /*2b90*/  VIADD R12, R10, 0xffffffff ;  /* 0xffffffff0a0c7836 */ /* 0x000fca0000000000 */
[----:B------:R-:W-:Y:S01]  /*2ba0*/  ISETP.GT.U32.AND P0, PT, R12, 0x7feffffe, PT ;  /* 0x7feffffe0c00780c */ /* 0x000fe20003f04070 */
[----:B------:R-:W-:Y:S01]  /*2bb0*/  VIADD R12, R8, 0xffffffff ;  /* 0xffffffff080c7836 */ /* 0x000fe20000000000 */
[----:B------:R-:W-:-:S04]  /*2bc0*/  DFMA R42, R38, -R28, R36 ;  /* 0x8000001c262a722b */ /* 0x000fc80000000024 */
[----:B------:R-:W-:-:S04]  /*2bd0*/  ISETP.GT.U32.OR P0, PT, R12, 0x7feffffe, P0 ;  /* 0x7feffffe0c00780c */ /* 0x000fc80000704470 */
[----:B------:R-:W-:-:S09]  /*2be0*/  DFMA R38, R40, R42, R38 ;  /* 0x0000002a2826722b */ /* 0x000fd20000000026 */
[----:B------:R-:W-:Y:S05]  /*2bf0*/  @P0 BRA `(.L_x_132) ;  /* 0x0000000000740947 */ /* 0x000fea0003800000 */
[----:B------:R-:W-:Y:S02]  /*2c00*/  LOP3.LUT R8, R31, 0x7ff00000, RZ, 0xc0, !PT ;  /* 0x7ff000001f087812 */ /* 0x000fe400078ec0ff */
[----:B------:R-:W-:Y:S02]  /*2c10*/  MOV R34, RZ ;  /* 0x000000ff00227202 */ /* 0x000fe40000000f00 */
[CC--:B------:R-:W-:Y:S02]  /*2c20*/  VIADDMNMX R10, R5.reuse, -R8.reuse, 0xb9600000, !PT ;  /* 0xb9600000050a7446 */ /* 0x0c0fe40007800908 */
[----:B------:R-:W-:Y:S02]  /*2c30*/  ISETP.GE.U32.AND P0, PT, R5, R8, PT ;  /* 0x000000080500720c */ /* 0x000fe40003f06070 */
[----:B------:R-:W-:Y:S02]  /*2c40*/  VIMNMX R10, PT, PT, R10, 0x46a00000, PT ;  /* 0x46a000000a0a7848 */ /* 0x000fe40003fe0100 */
[----:B------:R-:W-:-:S04]  /*2c50*/  SEL R7, R7, 0x63400000, !P0 ;  /* 0x6340000007077807 */ /* 0x000fc80004000000 */
[----:B------:R-:W-:-:S05]  /*2c60*/  IADD3 R7, PT, PT, -R7, R10, RZ ;  /* 0x0000000a07077210 */ /* 0x000fca0007ffe1ff */
[----:B------:R-:W-:-:S06]  /*2c70*/  VIADD R35, R7, 0x7fe00000 ;  /* 0x7fe0000007237836 */ /* 0x000fcc0000000000 */
        /* <DEDUP_REMOVED lines=17> */
[----:B------:R-:W-:Y:S02]  /*2d90*/  FSEL R5, R30, R41, !P0 ;  /* 0x000000291e057208 */ /* 0x000fe40004000000 */
[----:B------:R-:W-:-:S03]  /*2da0*/  MOV R40, R8 ;  /* 0x0000000800287202 */ /* 0x000fc60000000f00 */
[----:B------:R-:W-:Y:S01]  /*2db0*/  IMAD.MOV.U32 R41, RZ, RZ, R5 ;  /* 0x000000ffff297224 */ /* 0x000fe200078e0005 */
[----:B------:R-:W-:Y:S06]  /*2dc0*/  BRA `(.L_x_133) ;  /* 0x0000000000607947 */ /* 0x000fec0003800000 */
.L_x_132:
[----:B------:R-:W-:-:S14]  /*2dd0*/  DSETP.NAN.AND P0, PT, R34, R34, PT ;  /* 0x000000222200722a */ /* 0x000fdc0003f08000 */
[----:B------:R-:W-:Y:S05]  /*2de0*/  @P0 BRA `(.L_x_134) ;  /* 0x00000000004c0947 */ /* 0x000fea0003800000 */
[----:B------:R-:W-:-:S14]  /*2df0*/  DSETP.NAN.AND P0, PT, R30, R30, PT ;  /* 0x0000001e1e00722a */ /* 0x000fdc0003f08000 */
[----:B------:R-:W-:Y:S05]  /*2e00*/  @P0 BRA `(.L_x_135) ;  /* 0x0000000000340947 */ /* 0x000fea0003800000 */
[----:B------:R-:W-:Y:S01]  /*2e10*/  ISETP.NE.AND P0, PT, R10, R8, PT ;  /* 0x000000080a00720c */ /* 0x000fe20003f05270 */
[----:B------:R-:W-:Y:S01]  /*2e20*/  IMAD.MOV.U32 R41, RZ, RZ, -0x80000 ;  /* 0xfff80000ff297424 */ /* 0x000fe200078e00ff */
[----:B------:R-:W-:-:S11]  /*2e30*/  MOV R40, 0x0 ;  /* 0x0000000000287802 */ /* 0x000fd60000000f00 */
[----:B------:R-:W-:Y:S05]  /*2e40*/  @!P0 BRA `(.L_x_133) ;  /* 0x0000000000408947 */ /* 0x000fea0003800000 */
[----:B------:R-:W-:Y:S02]  /*2e50*/  ISETP.NE.AND P0, PT, R10, 0x7ff00000, PT ;  /* 0x7ff000000a00780c */ /* 0x000fe40003f05270 */
[----:B------:R-:W-:Y:S02]  /*2e60*/  LOP3.LUT R31, R35, 0x80000000, R31, 0x48, !PT ;  /* 0x80000000231f7812 */ /* 0x000fe400078e481f */
[----:B------:R-:W-:-:S13]  /*2e70*/  ISETP.EQ.OR P0, PT, R8, RZ, !P0 ;  /* 0x000000ff0800720c */ /* 0x000fda0004702670 */
[----:B------:R-:W-:Y:S01]  /*2e80*/  @P0 LOP3.LUT R5, R31, 0x7ff00000, RZ, 0xfc, !PT ;  /* 0x7ff000001f050812 */ /* 0x000fe200078efcff */
[----:B------:R-:W-:Y:S01]  /*2e90*/  @!P0 IMAD.MOV.U32 R41, RZ, RZ, R31 ;  /* 0x000000ffff298224 */ /* 0x000fe200078e001f */
[----:B------:R-:W-:Y:S02]  /*2ea0*/  @!P0 MOV R40, RZ ;  /* 0x000000ff00288202 */ /* 0x000fe40000000f00 */
[----:B------:R-:W-:Y:S01]  /*2eb0*/  @P0 MOV R40, RZ ;  /* 0x000000ff00280202 */ /* 0x000fe20000000f00 */
[----:B------:R-:W-:Y:S01]  /*2ec0*/  @P0 IMAD.MOV.U32 R41, RZ, RZ, R5 ;  /* 0x000000ffff290224 */ /* 0x000fe200078e0005 */
[----:B------:R-:W-:Y:S06]  /*2ed0*/  BRA `(.L_x_133) ;  /* 0x00000000001c7947 */ /* 0x000fec0003800000 */
.L_x_135:
[----:B------:R-:W-:Y:S02]  /*2ee0*/  LOP3.LUT R5, R31, 0x80000, RZ, 0xfc, !PT ;  /* 0x000800001f057812 */ /* 0x000fe400078efcff */
[----:B------:R-:W-:-:S03]  /*2ef0*/  MOV R40, R30 ;  /* 0x0000001e00287202 */ /* 0x000fc60000000f00 */
[----:B------:R-:W-:Y:S01]  /*2f00*/  IMAD.MOV.U32 R41, RZ, RZ, R5 ;  /* 0x000000ffff297224 */ /* 0x000fe200078e0005 */
[----:B------:R-:W-:Y:S06]  /*2f10*/  BRA `(.L_x_133) ;  /* 0x00000000000c7947 */ /* 0x000fec0003800000 */
.L_x_134:
[----:B------:R-:W-:Y:S02]  /*2f20*/  LOP3.LUT R5, R35, 0x80000, RZ, 0xfc, !PT ;  /* 0x0008000023057812 */ /* 0x000fe400078efcff */
[----:B------:R-:W-:-:S03]  /*2f30*/  MOV R40, R34 ;  /* 0x0000002200287202 */ /* 0x000fc60000000f00 */
[----:B------:R-:W-:-:S07]  /*2f40*/  IMAD.MOV.U32 R41, RZ, RZ, R5 ;  /* 0x000000ffff297224 */ /* 0x000fce00078e0005 */
.L_x_133:
[----:B------:R-:W-:Y:S05]  /*2f50*/  BSYNC.RECONVERGENT B4 ;  /* 0x0000000000047941 */ /* 0x000fea0003800200 */
.L_x_131:
[----:B------:R-:W-:Y:S01]  /*2f60*/  HFMA2 R7, -RZ, RZ, 0, 0 ;  /* 0x00000000ff077431 */ /* 0x000fe200000001ff */
[----:B------:R-:W-:Y:S01]  /*2f70*/  MOV R8, R40 ;  /* 0x0000002800087202 */ /* 0x000fe20000000f00 */
[----:B------:R-:W-:Y:S02]  /*2f80*/  IMAD.MOV.U32 R5, RZ, RZ, R41 ;  /* 0x000000ffff057224 */ /* 0x000fe400078e0029 */
[----:B------:R-:W-:Y:S05]  /*2f90*/  RET.REL.NODEC R6 `(_Z9RK4_step13GFS) ;  /* 0xffffffd006187950 */ /* 0x000fea0003c3ffff */
.L_x_136:
        /* <DEDUP_REMOVED lines=14> */
.L_x_140:


//--------------------- .nv.shared.reserved.0     --------------------------
	.section	.nv.shared.reserved.0,"aw",@nobits
	.weak		__nv_reservedSMEM_offset_0_alias
	.size		__nv_reservedSMEM_offset_0_alias, 0, 64
	.other		__nv_reservedSMEM_offset_0_alias,@"STO_CUDA_RESERVED_SHARED STV_DEFAULT"
__nv_reservedSMEM_offset_0_alias:
	.zero		0
	.zero		64


//--------------------- .nv.constant0._Z9RK4_step43GFS --------------------------
	.section	.nv.constant0._Z9RK4_step43GFS,"a",@progbits
	.sectionflags	@""
	.align	4
.nv.constant0._Z9RK4_step43GFS:
	.zero		1032


//--------------------- .nv.constant0._Z9RK4_step33GFS --------------------------
	.section	.nv.constant0._Z9RK4_step33GFS,"a",@progbits
	.sectionflags	@""
	.align	4
.nv.constant0._Z9RK4_step33GFS:
	.zero		1032


//--------------------- .nv.constant0._Z9RK4_step23GFS --------------------------
	.section	.nv.constant0._Z9RK4_step23GFS,"a",@progbits
	.sectionflags	@""
	.align	4
.nv.constant0._Z9RK4_step23GFS:
	.zero		1032


//--------------------- .nv.constant0._Z9RK4_step13GFS --------------------------
	.section	.nv.constant0._Z9RK4_step13GFS,"a",@progbits
	.sectionflags	@""
	.align	4
.nv.constant0._Z9RK4_step13GFS:
	.zero		1032


//--------------------- SYMBOLS --------------------------

	.type		.nv.reservedSmem.offset0,@object
	.size		.nv.reservedSmem.offset0,0x4
